//
// Generated by NVIDIA NVVM Compiler
//
// Compiler Build ID: CL-36424714
// Cuda compilation tools, release 13.0, V13.0.88
// Based on NVVM 20.0.0
//

.version 9.0
.target sm_100
.address_size 64

	// .globl	_Z14_copy_dr_to_dePiS_ii
.extern .shared .align 16 .b8 shared[];

.visible .entry _Z14_copy_dr_to_dePiS_ii(
	.param .u64 .ptr .align 1 _Z14_copy_dr_to_dePiS_ii_param_0,
	.param .u64 .ptr .align 1 _Z14_copy_dr_to_dePiS_ii_param_1,
	.param .u32 _Z14_copy_dr_to_dePiS_ii_param_2,
	.param .u32 _Z14_copy_dr_to_dePiS_ii_param_3
)
{
	.reg .pred 	%p<4>;
	.reg .b32 	%r<15>;
	.reg .b64 	%rd<8>;

	ld.param.u64 	%rd1, [_Z14_copy_dr_to_dePiS_ii_param_0];
	ld.param.u64 	%rd2, [_Z14_copy_dr_to_dePiS_ii_param_1];
	ld.param.u32 	%r2, [_Z14_copy_dr_to_dePiS_ii_param_2];
	ld.param.u32 	%r3, [_Z14_copy_dr_to_dePiS_ii_param_3];
	mov.u32 	%r5, %tid.x;
	mov.u32 	%r6, %ctaid.x;
	mov.u32 	%r7, %ntid.x;
	mad.lo.s32 	%r8, %r6, %r7, %r5;
	mov.u32 	%r9, %tid.y;
	mov.u32 	%r10, %ctaid.y;
	mov.u32 	%r11, %ntid.y;
	mad.lo.s32 	%r12, %r10, %r11, %r9;
	mad.lo.s32 	%r1, %r2, %r12, %r8;
	setp.ge.s32 	%p1, %r8, %r2;
	setp.ge.s32 	%p2, %r12, %r3;
	or.pred  	%p3, %p1, %p2;
	@%p3 bra 	$L__BB0_2;
	cvta.to.global.u64 	%rd3, %rd2;
	cvta.to.global.u64 	%rd4, %rd1;
	mul.wide.s32 	%rd5, %r1, 4;
	add.s64 	%rd6, %rd3, %rd5;
	ld.global.u32 	%r14, [%rd6];
	add.s64 	%rd7, %rd4, %rd5;
	st.global.u32 	[%rd7], %r14;
$L__BB0_2:
	ret;

}
	// .globl	_Z17_2Dstencil_globalPiS_Pfiiii
.visible .entry _Z17_2Dstencil_globalPiS_Pfiiii(
	.param .u64 .ptr .align 1 _Z17_2Dstencil_globalPiS_Pfiiii_param_0,
	.param .u64 .ptr .align 1 _Z17_2Dstencil_globalPiS_Pfiiii_param_1,
	.param .u64 .ptr .align 1 _Z17_2Dstencil_globalPiS_Pfiiii_param_2,
	.param .u32 _Z17_2Dstencil_globalPiS_Pfiiii_param_3,
	.param .u32 _Z17_2Dstencil_globalPiS_Pfiiii_param_4,
	.param .u32 _Z17_2Dstencil_globalPiS_Pfiiii_param_5,
	.param .u32 _Z17_2Dstencil_globalPiS_Pfiiii_param_6
)
{
	.reg .pred 	%p<15>;
	.reg .b32 	%r<215>;
	.reg .b32 	%f<95>;
	.reg .b64 	%rd<19>;

	ld.param.u64 	%rd6, [_Z17_2Dstencil_globalPiS_Pfiiii_param_0];
	ld.param.u64 	%rd7, [_Z17_2Dstencil_globalPiS_Pfiiii_param_1];
	ld.param.u64 	%rd8, [_Z17_2Dstencil_globalPiS_Pfiiii_param_2];
	ld.param.u32 	%r57, [_Z17_2Dstencil_globalPiS_Pfiiii_param_3];
	ld.param.u32 	%r58, [_Z17_2Dstencil_globalPiS_Pfiiii_param_4];
	ld.param.u32 	%r59, [_Z17_2Dstencil_globalPiS_Pfiiii_param_5];
	ld.param.u32 	%r60, [_Z17_2Dstencil_globalPiS_Pfiiii_param_6];
	cvta.to.global.u64 	%rd1, %rd8;
	mov.u32 	%r1, %tid.x;
	mov.u32 	%r61, %ctaid.x;
	mov.u32 	%r2, %ntid.x;
	mul.lo.s32 	%r3, %r61, %r2;
	mov.u32 	%r4, %tid.y;
	mov.u32 	%r62, %ctaid.y;
	mov.u32 	%r5, %ntid.y;
	mul.lo.s32 	%r6, %r62, %r5;
	shr.u32 	%r63, %r59, 31;
	add.s32 	%r64, %r59, %r63;
	shr.s32 	%r7, %r64, 1;
	mad.lo.s32 	%r199, %r4, %r2, %r1;
	add.s32 	%r9, %r59, %r2;
	setp.ge.s32 	%p1, %r199, %r60;
	@%p1 bra 	$L__BB1_5;
	sub.s32 	%r10, %r3, %r7;
	sub.s32 	%r11, %r6, %r7;
	mul.lo.s32 	%r12, %r2, %r5;
	cvta.to.global.u64 	%rd2, %rd6;
$L__BB1_2:
	div.s32 	%r66, %r199, %r9;
	mul.lo.s32 	%r67, %r66, %r9;
	sub.s32 	%r68, %r199, %r67;
	add.s32 	%r69, %r68, %r10;
	add.s32 	%r70, %r66, %r11;
	mad.lo.s32 	%r14, %r70, %r57, %r69;
	setp.lt.s32 	%p2, %r14, 1;
	setp.ge.u32 	%p3, %r69, %r57;
	setp.ge.u32 	%p4, %r70, %r58;
	or.pred  	%p5, %p3, %p4;
	mov.b32 	%r200, 0;
	or.pred  	%p6, %p5, %p2;
	@%p6 bra 	$L__BB1_4;
	mul.wide.u32 	%rd9, %r14, 4;
	add.s64 	%rd10, %rd2, %rd9;
	ld.global.u32 	%r200, [%rd10];
$L__BB1_4:
	shl.b32 	%r71, %r199, 2;
	mov.u32 	%r72, shared;
	add.s32 	%r73, %r72, %r71;
	st.shared.u32 	[%r73], %r200;
	add.s32 	%r199, %r199, %r12;
	setp.lt.s32 	%p7, %r199, %r60;
	@%p7 bra 	$L__BB1_2;
$L__BB1_5:
	bar.sync 	0;
	add.s32 	%r18, %r7, %r1;
	add.s32 	%r19, %r7, %r4;
	mad.lo.s32 	%r20, %r19, %r9, %r18;
	shl.b32 	%r74, %r20, 2;
	mov.u32 	%r206, shared;
	add.s32 	%r21, %r206, %r74;
	ld.shared.u32 	%r76, [%r21];
	ld.global.f32 	%f1, [%rd1];
	cvt.rn.f32.s32 	%f2, %r76;
	mul.f32 	%f3, %f1, %f2;
	cvt.rzi.s32.f32 	%r214, %f3;
	setp.lt.s32 	%p8, %r59, 2;
	@%p8 bra 	$L__BB1_15;
	add.s32 	%r79, %r7, -1;
	setp.lt.u32 	%p9, %r79, 3;
	mov.b32 	%r212, 1;
	@%p9 bra 	$L__BB1_10;
	add.s32 	%r82, %r19, -2;
	mad.lo.s32 	%r83, %r82, %r9, %r18;
	shl.b32 	%r23, %r83, 2;
	and.b32  	%r84, %r7, 1073741820;
	neg.s32 	%r204, %r84;
	add.s32 	%r85, %r19, -4;
	mad.lo.s32 	%r86, %r85, %r9, %r18;
	shl.b32 	%r25, %r86, 2;
	add.s32 	%r87, %r19, -3;
	mad.lo.s32 	%r88, %r87, %r9, %r18;
	shl.b32 	%r26, %r88, 2;
	add.s64 	%rd18, %rd1, 8;
	mad.lo.s32 	%r89, %r9, %r19, %r9;
	add.s32 	%r90, %r18, %r89;
	shl.b32 	%r91, %r90, 2;
	add.s32 	%r203, %r206, %r91;
	add.s32 	%r93, %r74, %r206;
	add.s32 	%r202, %r93, 8;
	add.s32 	%r201, %r93, -8;
	add.s32 	%r94, %r19, -1;
	mad.lo.s32 	%r95, %r94, %r9, %r18;
	shl.b32 	%r30, %r95, 2;
	mov.b32 	%r205, 0;
$L__BB1_8:
	.pragma "nounroll";
	ld.shared.u32 	%r96, [%r202+-4];
	cvt.rn.f32.s32 	%f4, %r96;
	ld.global.f32 	%f5, [%rd18+-4];
	cvt.rn.f32.s32 	%f6, %r214;
	fma.rn.f32 	%f7, %f5, %f4, %f6;
	cvt.rzi.s32.f32 	%r97, %f7;
	ld.shared.u32 	%r98, [%r201+4];
	cvt.rn.f32.s32 	%f8, %r98;
	cvt.rn.f32.s32 	%f9, %r97;
	fma.rn.f32 	%f10, %f5, %f8, %f9;
	cvt.rzi.s32.f32 	%r99, %f10;
	ld.shared.u32 	%r100, [%r203];
	cvt.rn.f32.s32 	%f11, %r100;
	cvt.rn.f32.s32 	%f12, %r99;
	fma.rn.f32 	%f13, %f5, %f11, %f12;
	cvt.rzi.s32.f32 	%r101, %f13;
	add.s32 	%r102, %r206, %r30;
	ld.shared.u32 	%r103, [%r102];
	cvt.rn.f32.s32 	%f14, %r103;
	cvt.rn.f32.s32 	%f15, %r101;
	fma.rn.f32 	%f16, %f5, %f14, %f15;
	cvt.rzi.s32.f32 	%r104, %f16;
	ld.shared.u32 	%r105, [%r202];
	cvt.rn.f32.s32 	%f17, %r105;
	ld.global.f32 	%f18, [%rd18];
	cvt.rn.f32.s32 	%f19, %r104;
	fma.rn.f32 	%f20, %f18, %f17, %f19;
	cvt.rzi.s32.f32 	%r106, %f20;
	ld.shared.u32 	%r107, [%r201];
	cvt.rn.f32.s32 	%f21, %r107;
	cvt.rn.f32.s32 	%f22, %r106;
	fma.rn.f32 	%f23, %f18, %f21, %f22;
	cvt.rzi.s32.f32 	%r108, %f23;
	shl.b32 	%r109, %r9, 2;
	add.s32 	%r110, %r203, %r109;
	ld.shared.u32 	%r111, [%r110];
	cvt.rn.f32.s32 	%f24, %r111;
	cvt.rn.f32.s32 	%f25, %r108;
	fma.rn.f32 	%f26, %f18, %f24, %f25;
	cvt.rzi.s32.f32 	%r112, %f26;
	add.s32 	%r113, %r206, %r23;
	ld.shared.u32 	%r114, [%r113];
	cvt.rn.f32.s32 	%f27, %r114;
	cvt.rn.f32.s32 	%f28, %r112;
	fma.rn.f32 	%f29, %f18, %f27, %f28;
	cvt.rzi.s32.f32 	%r115, %f29;
	ld.shared.u32 	%r116, [%r202+4];
	cvt.rn.f32.s32 	%f30, %r116;
	ld.global.f32 	%f31, [%rd18+4];
	cvt.rn.f32.s32 	%f32, %r115;
	fma.rn.f32 	%f33, %f31, %f30, %f32;
	cvt.rzi.s32.f32 	%r117, %f33;
	ld.shared.u32 	%r118, [%r201+-4];
	cvt.rn.f32.s32 	%f34, %r118;
	cvt.rn.f32.s32 	%f35, %r117;
	fma.rn.f32 	%f36, %f31, %f34, %f35;
	cvt.rzi.s32.f32 	%r119, %f36;
	shl.b32 	%r120, %r9, 3;
	add.s32 	%r121, %r203, %r120;
	ld.shared.u32 	%r122, [%r121];
	cvt.rn.f32.s32 	%f37, %r122;
	cvt.rn.f32.s32 	%f38, %r119;
	fma.rn.f32 	%f39, %f31, %f37, %f38;
	cvt.rzi.s32.f32 	%r123, %f39;
	add.s32 	%r124, %r206, %r26;
	ld.shared.u32 	%r125, [%r124];
	cvt.rn.f32.s32 	%f40, %r125;
	cvt.rn.f32.s32 	%f41, %r123;
	fma.rn.f32 	%f42, %f31, %f40, %f41;
	cvt.rzi.s32.f32 	%r126, %f42;
	ld.shared.u32 	%r127, [%r202+8];
	cvt.rn.f32.s32 	%f43, %r127;
	ld.global.f32 	%f44, [%rd18+8];
	cvt.rn.f32.s32 	%f45, %r126;
	fma.rn.f32 	%f46, %f44, %f43, %f45;
	cvt.rzi.s32.f32 	%r128, %f46;
	ld.shared.u32 	%r129, [%r201+-8];
	cvt.rn.f32.s32 	%f47, %r129;
	cvt.rn.f32.s32 	%f48, %r128;
	fma.rn.f32 	%f49, %f44, %f47, %f48;
	cvt.rzi.s32.f32 	%r130, %f49;
	mad.lo.s32 	%r131, %r9, 12, %r203;
	ld.shared.u32 	%r132, [%r131];
	cvt.rn.f32.s32 	%f50, %r132;
	cvt.rn.f32.s32 	%f51, %r130;
	fma.rn.f32 	%f52, %f44, %f50, %f51;
	cvt.rzi.s32.f32 	%r133, %f52;
	add.s32 	%r134, %r206, %r25;
	ld.shared.u32 	%r135, [%r134];
	cvt.rn.f32.s32 	%f53, %r135;
	cvt.rn.f32.s32 	%f54, %r133;
	fma.rn.f32 	%f55, %f44, %f53, %f54;
	cvt.rzi.s32.f32 	%r214, %f55;
	shl.b32 	%r136, %r9, 4;
	sub.s32 	%r206, %r206, %r136;
	add.s32 	%r205, %r205, 4;
	add.s32 	%r204, %r204, 4;
	add.s64 	%rd18, %rd18, 16;
	add.s32 	%r203, %r203, %r136;
	add.s32 	%r202, %r202, 16;
	add.s32 	%r201, %r201, -16;
	setp.ne.s32 	%p10, %r204, 0;
	@%p10 bra 	$L__BB1_8;
	add.s32 	%r212, %r205, 1;
$L__BB1_10:
	and.b32  	%r49, %r7, 3;
	setp.eq.s32 	%p11, %r49, 0;
	@%p11 bra 	$L__BB1_15;
	setp.eq.s32 	%p12, %r49, 1;
	@%p12 bra 	$L__BB1_13;
	shl.b32 	%r138, %r212, 2;
	add.s32 	%r139, %r21, %r138;
	ld.shared.u32 	%r140, [%r139];
	cvt.rn.f32.s32 	%f56, %r140;
	mul.wide.u32 	%rd11, %r212, 4;
	add.s64 	%rd12, %rd1, %rd11;
	ld.global.f32 	%f57, [%rd12];
	cvt.rn.f32.s32 	%f58, %r214;
	fma.rn.f32 	%f59, %f57, %f56, %f58;
	cvt.rzi.s32.f32 	%r141, %f59;
	sub.s32 	%r142, %r20, %r212;
	shl.b32 	%r143, %r142, 2;
	mov.u32 	%r144, shared;
	add.s32 	%r145, %r144, %r143;
	ld.shared.u32 	%r146, [%r145];
	cvt.rn.f32.s32 	%f60, %r146;
	cvt.rn.f32.s32 	%f61, %r141;
	fma.rn.f32 	%f62, %f57, %f60, %f61;
	cvt.rzi.s32.f32 	%r147, %f62;
	add.s32 	%r148, %r212, %r19;
	mad.lo.s32 	%r149, %r148, %r9, %r18;
	shl.b32 	%r150, %r149, 2;
	add.s32 	%r151, %r144, %r150;
	ld.shared.u32 	%r152, [%r151];
	cvt.rn.f32.s32 	%f63, %r152;
	cvt.rn.f32.s32 	%f64, %r147;
	fma.rn.f32 	%f65, %f57, %f63, %f64;
	cvt.rzi.s32.f32 	%r153, %f65;
	sub.s32 	%r154, %r19, %r212;
	mad.lo.s32 	%r155, %r154, %r9, %r18;
	shl.b32 	%r156, %r155, 2;
	add.s32 	%r157, %r144, %r156;
	ld.shared.u32 	%r158, [%r157];
	cvt.rn.f32.s32 	%f66, %r158;
	cvt.rn.f32.s32 	%f67, %r153;
	fma.rn.f32 	%f68, %f57, %f66, %f67;
	cvt.rzi.s32.f32 	%r159, %f68;
	not.b32 	%r160, %r212;
	ld.shared.u32 	%r161, [%r139+4];
	cvt.rn.f32.s32 	%f69, %r161;
	ld.global.f32 	%f70, [%rd12+4];
	cvt.rn.f32.s32 	%f71, %r159;
	fma.rn.f32 	%f72, %f70, %f69, %f71;
	cvt.rzi.s32.f32 	%r162, %f72;
	ld.shared.u32 	%r163, [%r145+-4];
	cvt.rn.f32.s32 	%f73, %r163;
	cvt.rn.f32.s32 	%f74, %r162;
	fma.rn.f32 	%f75, %f70, %f73, %f74;
	cvt.rzi.s32.f32 	%r164, %f75;
	shl.b32 	%r165, %r9, 2;
	add.s32 	%r166, %r151, %r165;
	ld.shared.u32 	%r167, [%r166];
	cvt.rn.f32.s32 	%f76, %r167;
	cvt.rn.f32.s32 	%f77, %r164;
	fma.rn.f32 	%f78, %f70, %f76, %f77;
	cvt.rzi.s32.f32 	%r168, %f78;
	add.s32 	%r169, %r19, %r160;
	mad.lo.s32 	%r170, %r169, %r9, %r18;
	shl.b32 	%r171, %r170, 2;
	add.s32 	%r172, %r144, %r171;
	ld.shared.u32 	%r173, [%r172];
	cvt.rn.f32.s32 	%f79, %r173;
	cvt.rn.f32.s32 	%f80, %r168;
	fma.rn.f32 	%f81, %f70, %f79, %f80;
	cvt.rzi.s32.f32 	%r214, %f81;
	add.s32 	%r212, %r212, 2;
$L__BB1_13:
	and.b32  	%r174, %r7, 1;
	setp.eq.b32 	%p13, %r174, 1;
	not.pred 	%p14, %p13;
	@%p14 bra 	$L__BB1_15;
	shl.b32 	%r175, %r212, 2;
	add.s32 	%r176, %r21, %r175;
	ld.shared.u32 	%r177, [%r176];
	cvt.rn.f32.s32 	%f82, %r177;
	mul.wide.u32 	%rd13, %r212, 4;
	add.s64 	%rd14, %rd1, %rd13;
	ld.global.f32 	%f83, [%rd14];
	cvt.rn.f32.s32 	%f84, %r214;
	fma.rn.f32 	%f85, %f83, %f82, %f84;
	cvt.rzi.s32.f32 	%r178, %f85;
	sub.s32 	%r179, %r20, %r212;
	shl.b32 	%r180, %r179, 2;
	mov.u32 	%r181, shared;
	add.s32 	%r182, %r181, %r180;
	ld.shared.u32 	%r183, [%r182];
	cvt.rn.f32.s32 	%f86, %r183;
	cvt.rn.f32.s32 	%f87, %r178;
	fma.rn.f32 	%f88, %f83, %f86, %f87;
	cvt.rzi.s32.f32 	%r184, %f88;
	add.s32 	%r185, %r212, %r19;
	mad.lo.s32 	%r186, %r185, %r9, %r18;
	shl.b32 	%r187, %r186, 2;
	add.s32 	%r188, %r181, %r187;
	ld.shared.u32 	%r189, [%r188];
	cvt.rn.f32.s32 	%f89, %r189;
	cvt.rn.f32.s32 	%f90, %r184;
	fma.rn.f32 	%f91, %f83, %f89, %f90;
	cvt.rzi.s32.f32 	%r190, %f91;
	sub.s32 	%r191, %r19, %r212;
	mad.lo.s32 	%r192, %r191, %r9, %r18;
	shl.b32 	%r193, %r192, 2;
	add.s32 	%r194, %r181, %r193;
	ld.shared.u32 	%r195, [%r194];
	cvt.rn.f32.s32 	%f92, %r195;
	cvt.rn.f32.s32 	%f93, %r190;
	fma.rn.f32 	%f94, %f83, %f92, %f93;
	cvt.rzi.s32.f32 	%r214, %f94;
$L__BB1_15:
	cvta.to.global.u64 	%rd15, %rd7;
	add.s32 	%r196, %r6, %r4;
	add.s32 	%r197, %r3, %r1;
	mad.lo.s32 	%r198, %r57, %r196, %r197;
	mul.wide.s32 	%rd16, %r198, 4;
	add.s64 	%rd17, %rd15, %rd16;
	st.global.u32 	[%rd17], %r214;
	ret;

}


// ===== COMPILED SASS (sm_100) =====

	.target	sm_100

	.elftype	@"ET_EXEC"


//--------------------- .note.nv.tkinfo           --------------------------
	.section	.note.nv.tkinfo,"",@"SHT_NOTE"
	.sectionflags	@"SHF_NOTE_NV_TKINFO"
	.tkinfo
        /*0018*/ 	.word	0x00000002
        /*0030*/ 	.string	""
        /*0030*/ 	.string	"ptxas"
        /*0030*/ 	.string	"Cuda compilation tools, release 13.0, V13.0.88"
        /*0030*/ 	.string	"Build cuda_13.0.r13.0/compiler.36424714_0"
        /*0030*/ 	.string	"-arch sm_100 -m 64 "



//--------------------- .note.nv.cuinfo           --------------------------
	.section	.note.nv.cuinfo,"",@"SHT_NOTE"
	.sectionflags	@"SHF_NOTE_NV_CUINFO"
        /*0018*/ 	.short	0x0002
        /*001a*/ 	.short	0x0064
        /*001c*/ 	.short	0x0082
	.zero		2


//--------------------- .nv.info                  --------------------------
	.section	.nv.info,"",@"SHT_CUDA_INFO"
	.align	4


	//----- nvinfo : EIATTR_REGCOUNT
	.align		4
        /*0000*/ 	.byte	0x04, 0x2f
        /*0002*/ 	.short	(.L_1 - .L_0)
	.align		4
.L_0:
        /*0004*/ 	.word	index@(_Z14_copy_dr_to_dePiS_ii)
        /*0008*/ 	.word	0x0000000a


	//----- nvinfo : EIATTR_FRAME_SIZE
	.align		4
.L_1:
        /*000c*/ 	.byte	0x04, 0x11
        /*000e*/ 	.short	(.L_3 - .L_2)
	.align		4
.L_2:
        /*0010*/ 	.word	index@(_Z14_copy_dr_to_dePiS_ii)
        /*0014*/ 	.word	0x00000000


	//----- nvinfo : EIATTR_REGCOUNT
	.align		4
.L_3:
        /*0018*/ 	.byte	0x04, 0x2f
        /*001a*/ 	.short	(.L_5 - .L_4)
	.align		4
.L_4:
        /*001c*/ 	.word	index@(_Z17_2Dstencil_globalPiS_Pfiiii)
        /*0020*/ 	.word	0x00000020


	//----- nvinfo : EIATTR_FRAME_SIZE
	.align		4
.L_5:
        /*0024*/ 	.byte	0x04, 0x11
        /*0026*/ 	.short	(.L_7 - .L_6)
	.align		4
.L_6:
        /*0028*/ 	.word	index@(_Z17_2Dstencil_globalPiS_Pfiiii)
        /*002c*/ 	.word	0x00000000


	//----- nvinfo : EIATTR_MIN_STACK_SIZE
	.align		4
.L_7:
        /*0030*/ 	.byte	0x04, 0x12
        /*0032*/ 	.short	(.L_9 - .L_8)
	.align		4
.L_8:
        /*0034*/ 	.word	index@(_Z17_2Dstencil_globalPiS_Pfiiii)
        /*0038*/ 	.word	0x00000000


	//----- nvinfo : EIATTR_MIN_STACK_SIZE
	.align		4
.L_9:
        /*003c*/ 	.byte	0x04, 0x12
        /*003e*/ 	.short	(.L_11 - .L_10)
	.align		4
.L_10:
        /*0040*/ 	.word	index@(_Z14_copy_dr_to_dePiS_ii)
        /*0044*/ 	.word	0x00000000
.L_11:


//--------------------- .nv.compat                --------------------------
	.section	.nv.compat,"",@"SHT_CUDA_COMPAT_INFO"
	.align	4
        /*0000*/ 	.byte	0x02, 0x09, 0x00, 0x00, 0x02, 0x02, 0x01, 0x00, 0x02, 0x05, 0x05, 0x00, 0x03, 0x07, 0x01, 0x01
        /*0010*/ 	.byte	0x02, 0x03, 0x00, 0x00, 0x02, 0x06, 0x01, 0x00, 0x04, 0x0b, 0x08, 0x00, 0x09, 0x00, 0x00, 0x00
        /*0020*/ 	.byte	0x00, 0x00, 0x00, 0x00


//--------------------- .nv.info._Z17_2Dstencil_globalPiS_Pfiiii --------------------------
	.section	.nv.info._Z17_2Dstencil_globalPiS_Pfiiii,"",@"SHT_CUDA_INFO"
	.sectionflags	@""
	.align	4


	//----- nvinfo : EIATTR_CUDA_API_VERSION
	.align		4
        /*0000*/ 	.byte	0x04, 0x37
        /*0002*/ 	.short	(.L_13 - .L_12)
.L_12:
        /*0004*/ 	.word	0x00000082


	//----- nvinfo : EIATTR_KPARAM_INFO
	.align		4
.L_13:
        /*0008*/ 	.byte	0x04, 0x17
        /*000a*/ 	.short	(.L_15 - .L_14)
.L_14:
        /*000c*/ 	.word	0x00000000
        /*0010*/ 	.short	0x0006
        /*0012*/ 	.short	0x0024
        /*0014*/ 	.byte	0x00, 0xf0, 0x11, 0x00


	//----- nvinfo : EIATTR_KPARAM_INFO
	.align		4
.L_15:
        /*0018*/ 	.byte	0x04, 0x17
        /*001a*/ 	.short	(.L_17 - .L_16)
.L_16:
        /*001c*/ 	.word	0x00000000
        /*0020*/ 	.short	0x0005
        /*0022*/ 	.short	0x0020
        /*0024*/ 	.byte	0x00, 0xf0, 0x11, 0x00


	//----- nvinfo : EIATTR_KPARAM_INFO
	.align		4
.L_17:
        /*0028*/ 	.byte	0x04, 0x17
        /*002a*/ 	.short	(.L_19 - .L_18)
.L_18:
        /*002c*/ 	.word	0x00000000
        /*0030*/ 	.short	0x0004
        /*0032*/ 	.short	0x001c
        /*0034*/ 	.byte	0x00, 0xf0, 0x11, 0x00


	//----- nvinfo : EIATTR_KPARAM_INFO
	.align		4
.L_19:
        /*0038*/ 	.byte	0x04, 0x17
        /*003a*/ 	.short	(.L_21 - .L_20)
.L_20:
        /*003c*/ 	.word	0x00000000
        /*0040*/ 	.short	0x0003
        /*0042*/ 	.short	0x0018
        /*0044*/ 	.byte	0x00, 0xf0, 0x11, 0x00


	//----- nvinfo : EIATTR_KPARAM_INFO
	.align		4
.L_21:
        /*0048*/ 	.byte	0x04, 0x17
        /*004a*/ 	.short	(.L_23 - .L_22)
.L_22:
        /*004c*/ 	.word	0x00000000
        /*0050*/ 	.short	0x0002
        /*0052*/ 	.short	0x0010
        /*0054*/ 	.byte	0x00, 0xf5, 0x21, 0x00


	//----- nvinfo : EIATTR_KPARAM_INFO
	.align		4
.L_23:
        /*0058*/ 	.byte	0x04, 0x17
        /*005a*/ 	.short	(.L_25 - .L_24)
.L_24:
        /*005c*/ 	.word	0x00000000
        /*0060*/ 	.short	0x0001
        /*0062*/ 	.short	0x0008
        /*0064*/ 	.byte	0x00, 0xf5, 0x21, 0x00


	//----- nvinfo : EIATTR_KPARAM_INFO
	.align		4
.L_25:
        /*0068*/ 	.byte	0x04, 0x17
        /*006a*/ 	.short	(.L_27 - .L_26)
.L_26:
        /*006c*/ 	.word	0x00000000
        /*0070*/ 	.short	0x0000
        /*0072*/ 	.short	0x0000
        /*0074*/ 	.byte	0x00, 0xf5, 0x21, 0x00


	//----- nvinfo : EIATTR_SPARSE_MMA_MASK
	.align		4
.L_27:
        /*0078*/ 	.byte	0x03, 0x50
        /*007a*/ 	.short	0x0000


	//----- nvinfo : EIATTR_MAXREG_COUNT
	.align		4
        /*007c*/ 	.byte	0x03, 0x1b
        /*007e*/ 	.short	0x00ff


	//----- nvinfo : EIATTR_NUM_BARRIERS
	.align		4
        /*0080*/ 	.byte	0x02, 0x4c
        /*0082*/ 	.byte	0x01
	.zero		1


	//----- nvinfo : EIATTR_MERCURY_ISA_VERSION
	.align		4
        /*0084*/ 	.byte	0x03, 0x5f
        /*0086*/ 	.short	0x0101


	//----- nvinfo : EIATTR_VRC_CTA_INIT_COUNT
	.align		4
        /*0088*/ 	.byte	0x02, 0x4a
	.zero		1
	.zero		1


	//----- nvinfo : EIATTR_EXIT_INSTR_OFFSETS
	.align		4
        /*008c*/ 	.byte	0x04, 0x1c
        /*008e*/ 	.short	(.L_29 - .L_28)


	//   ....[0]....
.L_28:
        /*0090*/ 	.word	0x00001400


	//----- nvinfo : EIATTR_CRS_STACK_SIZE
	.align		4
.L_29:
        /*0094*/ 	.byte	0x04, 0x1e
        /*0096*/ 	.short	(.L_31 - .L_30)
.L_30:
        /*0098*/ 	.word	0x00000000


	//----- nvinfo : EIATTR_CBANK_PARAM_SIZE
	.align		4
.L_31:
        /*009c*/ 	.byte	0x03, 0x19
        /*009e*/ 	.short	0x0028


	//----- nvinfo : EIATTR_PARAM_CBANK
	.align		4
        /*00a0*/ 	.byte	0x04, 0x0a
        /*00a2*/ 	.short	(.L_33 - .L_32)
	.align		4
.L_32:
        /*00a4*/ 	.word	index@(.nv.constant0._Z17_2Dstencil_globalPiS_Pfiiii)
        /*00a8*/ 	.short	0x0380
        /*00aa*/ 	.short	0x0028


	//----- nvinfo : EIATTR_SW_WAR
	.align		4
.L_33:
        /*00ac*/ 	.byte	0x04, 0x36
        /*00ae*/ 	.short	(.L_35 - .L_34)
.L_34:
        /*00b0*/ 	.word	0x00000008
.L_35:


//--------------------- .nv.info._Z14_copy_dr_to_dePiS_ii --------------------------
	.section	.nv.info._Z14_copy_dr_to_dePiS_ii,"",@"SHT_CUDA_INFO"
	.sectionflags	@""
	.align	4


	//----- nvinfo : EIATTR_CUDA_API_VERSION
	.align		4
        /*0000*/ 	.byte	0x04, 0x37
        /*0002*/ 	.short	(.L_37 - .L_36)
.L_36:
        /*0004*/ 	.word	0x00000082


	//----- nvinfo : EIATTR_KPARAM_INFO
	.align		4
.L_37:
        /*0008*/ 	.byte	0x04, 0x17
        /*000a*/ 	.short	(.L_39 - .L_38)
.L_38:
        /*000c*/ 	.word	0x00000000
        /*0010*/ 	.short	0x0003
        /*0012*/ 	.short	0x0014
        /*0014*/ 	.byte	0x00, 0xf0, 0x11, 0x00


	//----- nvinfo : EIATTR_KPARAM_INFO
	.align		4
.L_39:
        /*0018*/ 	.byte	0x04, 0x17
        /*001a*/ 	.short	(.L_41 - .L_40)
.L_40:
        /*001c*/ 	.word	0x00000000
        /*0020*/ 	.short	0x0002
        /*0022*/ 	.short	0x0010
        /*0024*/ 	.byte	0x00, 0xf0, 0x11, 0x00


	//----- nvinfo : EIATTR_KPARAM_INFO
	.align		4
.L_41:
        /*0028*/ 	.byte	0x04, 0x17
        /*002a*/ 	.short	(.L_43 - .L_42)
.L_42:
        /*002c*/ 	.word	0x00000000
        /*0030*/ 	.short	0x0001
        /*0032*/ 	.short	0x0008
        /*0034*/ 	.byte	0x00, 0xf5, 0x21, 0x00


	//----- nvinfo : EIATTR_KPARAM_INFO
	.align		4
.L_43:
        /*0038*/ 	.byte	0x04, 0x17
        /*003a*/ 	.short	(.L_45 - .L_44)
.L_44:
        /*003c*/ 	.word	0x00000000
        /*0040*/ 	.short	0x0000
        /*0042*/ 	.short	0x0000
        /*0044*/ 	.byte	0x00, 0xf5, 0x21, 0x00


	//----- nvinfo : EIATTR_SPARSE_MMA_MASK
	.align		4
.L_45:
        /*0048*/ 	.byte	0x03, 0x50
        /*004a*/ 	.short	0x0000


	//----- nvinfo : EIATTR_MAXREG_COUNT
	.align		4
        /*004c*/ 	.byte	0x03, 0x1b
        /*004e*/ 	.short	0x00ff


	//----- nvinfo : EIATTR_MERCURY_ISA_VERSION
	.align		4
        /*0050*/ 	.byte	0x03, 0x5f
        /*0052*/ 	.short	0x0101


	//----- nvinfo : EIATTR_VRC_CTA_INIT_COUNT
	.align		4
        /*0054*/ 	.byte	0x02, 0x4a
	.zero		1
	.zero		1


	//----- nvinfo : EIATTR_EXIT_INSTR_OFFSETS
	.align		4
        /*0058*/ 	.byte	0x04, 0x1c
        /*005a*/ 	.short	(.L_47 - .L_46)


	//   ....[0]....
.L_46:
        /*005c*/ 	.word	0x000000d0


	//   ....[1]....
        /*0060*/ 	.word	0x00000150


	//----- nvinfo : EIATTR_CBANK_PARAM_SIZE
	.align		4
.L_47:
        /*0064*/ 	.byte	0x03, 0x19
        /*0066*/ 	.short	0x0018


	//----- nvinfo : EIATTR_PARAM_CBANK
	.align		4
        /*0068*/ 	.byte	0x04, 0x0a
        /*006a*/ 	.short	(.L_49 - .L_48)
	.align		4
.L_48:
        /*006c*/ 	.word	index@(.nv.constant0._Z14_copy_dr_to_dePiS_ii)
        /*0070*/ 	.short	0x0380
        /*0072*/ 	.short	0x0018


	//----- nvinfo : EIATTR_SW_WAR
	.align		4
.L_49:
        /*0074*/ 	.byte	0x04, 0x36
        /*0076*/ 	.short	(.L_51 - .L_50)
.L_50:
        /*0078*/ 	.word	0x00000008
.L_51:


//--------------------- .nv.callgraph             --------------------------
	.section	.nv.callgraph,"",@"SHT_CUDA_CALLGRAPH"
	.align	4
	.sectionentsize	8
	.align		4
        /*0000*/ 	.word	0x00000000
	.align		4
        /*0004*/ 	.word	0xffffffff
	.align		4
        /*0008*/ 	.word	0x00000000
	.align		4
        /*000c*/ 	.word	0xfffffffe
	.align		4
        /*0010*/ 	.word	0x00000000
	.align		4
        /*0014*/ 	.word	0xfffffffd
	.align		4
        /*0018*/ 	.word	0x00000000
	.align		4
        /*001c*/ 	.word	0xfffffffc


//--------------------- .text._Z17_2Dstencil_globalPiS_Pfiiii --------------------------
	.section	.text._Z17_2Dstencil_globalPiS_Pfiiii,"ax",@progbits
	.align	128
        .global         _Z17_2Dstencil_globalPiS_Pfiiii
        .type           _Z17_2Dstencil_globalPiS_Pfiiii,@function
        .size           _Z17_2Dstencil_globalPiS_Pfiiii,(.L_x_9 - _Z17_2Dstencil_globalPiS_Pfiiii)
        .other          _Z17_2Dstencil_globalPiS_Pfiiii,@"STO_CUDA_ENTRY STV_DEFAULT"
_Z17_2Dstencil_globalPiS_Pfiiii:
.text._Z17_2Dstencil_globalPiS_Pfiiii:
[----:B------:R-:W-:Y:S01]  /*0000*/  LDC R1, c[0x0][0x37c] ;  /* 0x0000df00ff017b82 */ /* 0x000fe20000000800 */
[----:B------:R-:W0:Y:S07]  /*0010*/  S2R R0, SR_TID.X ;  /* 0x0000000000007919 */ /* 0x000e2e0000002100 */
[----:B------:R-:W1:Y:S01]  /*0020*/  LDC.64 R6, c[0x0][0x3a0] ;  /* 0x0000e800ff067b82 */ /* 0x000e620000000a00 */
[----:B------:R-:W1:Y:S01]  /*0030*/  LDCU UR5, c[0x0][0x360] ;  /* 0x00006c00ff0577ac */ /* 0x000e620008000800 */
[----:B------:R-:W-:Y:S01]  /*0040*/  BSSY.RECONVERGENT B0, `(.L_x_0) ;  /* 0x0000041000007945 */ /* 0x000fe20003800200 */
[----:B------:R-:W0:Y:S01]  /*0050*/  S2R R5, SR_TID.Y ;  /* 0x0000000000057919 */ /* 0x000e220000002200 */
[----:B------:R-:W2:Y:S04]  /*0060*/  LDCU.64 UR8, c[0x0][0x358] ;  /* 0x00006b00ff0877ac */ /* 0x000ea80008000a00 */
[----:B------:R-:W3:Y:S01]  /*0070*/  S2UR UR4, SR_CTAID.X ;  /* 0x00000000000479c3 */ /* 0x000ee20000002500 */
[----:B------:R-:W4:Y:S01]  /*0080*/  LDCU UR7, c[0x0][0x3a4] ;  /* 0x00007480ff0777ac */ /* 0x000f220008000800 */
[----:B------:R-:W0:Y:S06]  /*0090*/  LDCU.64 UR10, c[0x0][0x398] ;  /* 0x00007300ff0a77ac */ /* 0x000e2c0008000a00 */
[----:B------:R-:W5:Y:S08]  /*00a0*/  S2UR UR6, SR_CTAID.Y ;  /* 0x00000000000679c3 */ /* 0x000f700000002600 */
[----:B------:R-:W5:Y:S01]  /*00b0*/  LDC R16, c[0x0][0x364] ;  /* 0x0000d900ff107b82 */ /* 0x000f620000000800 */
[----:B-1----:R-:W-:-:S07]  /*00c0*/  VIADD R4, R6, UR5 ;  /* 0x0000000506047c36 */ /* 0x002fce0008000000 */
[----:B------:R-:W1:Y:S01]  /*00d0*/  LDC.64 R2, c[0x0][0x390] ;  /* 0x0000e400ff027b82 */ /* 0x000e620000000a00 */
[----:B---3--:R-:W-:Y:S02]  /*00e0*/  UIMAD UR4, UR4, UR5, URZ ;  /* 0x00000005040472a4 */ /* 0x008fe4000f8e02ff */
[----:B0-----:R-:W-:-:S05]  /*00f0*/  IMAD R9, R5, UR5, R0 ;  /* 0x0000000505097c24 */ /* 0x001fca000f8e0200 */
[----:B------:R-:W-:Y:S02]  /*0100*/  ISETP.GE.AND P0, PT, R9, R7, PT ;  /* 0x000000070900720c */ /* 0x000fe40003f06270 */
[----:B------:R-:W-:-:S04]  /*0110*/  LEA.HI R7, R6, R6, RZ, 0x1 ;  /* 0x0000000606077211 */ /* 0x000fc800078f08ff */
[----:B------:R-:W-:Y:S01]  /*0120*/  SHF.R.S32.HI R7, RZ, 0x1, R7 ;  /* 0x00000001ff077819 */ /* 0x000fe20000011407 */
[----:B-----5:R-:W-:-:S06]  /*0130*/  IMAD R6, R16, UR6, RZ ;  /* 0x0000000610067c24 */ /* 0x020fcc000f8e02ff */
[----:B--2-4-:R-:W-:Y:S05]  /*0140*/  @P0 BRA `(.L_x_1) ;  /* 0x0000000000c00947 */ /* 0x014fea0003800000 */
[----:B------:R-:W-:Y:S01]  /*0150*/  IABS R8, R4 ;  /* 0x0000000400087213 */ /* 0x000fe20000000000 */
[----:B------:R-:W0:Y:S01]  /*0160*/  S2R R15, SR_CgaCtaId ;  /* 0x00000000000f7919 */ /* 0x000e220000008800 */
[----:B------:R-:W-:Y:S01]  /*0170*/  MOV R12, 0x400 ;  /* 0x00000400000c7802 */ /* 0x000fe20000000f00 */
[----:B------:R-:W-:Y:S01]  /*0180*/  IMAD R16, R16, UR5, RZ ;  /* 0x0000000510107c24 */ /* 0x000fe2000f8e02ff */
[----:B------:R-:W2:Y:S01]  /*0190*/  I2F.RP R13, R8 ;  /* 0x00000008000d7306 */ /* 0x000ea20000209400 */
[----:B------:R-:W-:-:S07]  /*01a0*/  IMAD.IADD R14, R6, 0x1, -R7 ;  /* 0x00000001060e7824 */ /* 0x000fce00078e0a07 */
[----:B--2---:R-:W2:Y:S01]  /*01b0*/  MUFU.RCP R13, R13 ;  /* 0x0000000d000d7308 */ /* 0x004ea20000001000 */
[----:B0-----:R-:W-:Y:S02]  /*01c0*/  LEA R12, R15, R12, 0x18 ;  /* 0x0000000c0f0c7211 */ /* 0x001fe400078ec0ff */
[----:B------:R-:W-:Y:S01]  /*01d0*/  IADD3 R15, PT, PT, -R7, UR4, RZ ;  /* 0x00000004070f7c10 */ /* 0x000fe2000fffe1ff */
[----:B--2---:R-:W-:-:S04]  /*01e0*/  VIADD R10, R13, 0xffffffe ;  /* 0x0ffffffe0d0a7836 */ /* 0x004fc80000000000 */
[----:B------:R0:W2:Y:S02]  /*01f0*/  F2I.FTZ.U32.TRUNC.NTZ R11, R10 ;  /* 0x0000000a000b7305 */ /* 0x0000a4000021f000 */
[----:B0-----:R-:W-:Y:S02]  /*0200*/  HFMA2 R10, -RZ, RZ, 0, 0 ;  /* 0x00000000ff0a7431 */ /* 0x001fe400000001ff */
[----:B--2---:R-:W-:-:S04]  /*0210*/  IMAD.MOV R17, RZ, RZ, -R11 ;  /* 0x000000ffff117224 */ /* 0x004fc800078e0a0b */
[----:B------:R-:W-:-:S04]  /*0220*/  IMAD R17, R17, R8, RZ ;  /* 0x0000000811117224 */ /* 0x000fc800078e02ff */
[----:B------:R-:W-:-:S07]  /*0230*/  IMAD.HI.U32 R13, R11, R17, R10 ;  /* 0x000000110b0d7227 */ /* 0x000fce00078e000a */
.L_x_2:
[-C--:B------:R-:W-:Y:S02]  /*0240*/  IABS R10, R4.reuse ;  /* 0x00000004000a7213 */ /* 0x080fe40000000000 */
[----:B------:R-:W-:Y:S02]  /*0250*/  IABS R11, R9 ;  /* 0x00000009000b7213 */ /* 0x000fe40000000000 */
[----:B0-----:R-:W-:Y:S01]  /*0260*/  IABS R18, R4 ;  /* 0x0000000400127213 */ /* 0x001fe20000000000 */
[----:B------:R-:W-:Y:S02]  /*0270*/  IMAD.MOV R17, RZ, RZ, -R10 ;  /* 0x000000ffff117224 */ /* 0x000fe400078e0a0a */
[----:B------:R-:W-:-:S04]  /*0280*/  IMAD.HI.U32 R10, R13, R11, RZ ;  /* 0x0000000b0d0a7227 */ /* 0x000fc800078e00ff */
[----:B------:R-:W-:Y:S02]  /*0290*/  IMAD R11, R10, R17, R11 ;  /* 0x000000110a0b7224 */ /* 0x000fe400078e020b */
[----:B------:R-:W-:-:S03]  /*02a0*/  IMAD.MOV.U32 R17, RZ, RZ, RZ ;  /* 0x000000ffff117224 */ /* 0x000fc600078e00ff */
[----:B------:R-:W-:-:S13]  /*02b0*/  ISETP.GT.U32.AND P2, PT, R8, R11, PT ;  /* 0x0000000b0800720c */ /* 0x000fda0003f44070 */
[----:B------:R-:W-:Y:S01]  /*02c0*/  @!P2 IMAD.IADD R11, R11, 0x1, -R18 ;  /* 0x000000010b0ba824 */ /* 0x000fe200078e0a12 */
[----:B------:R-:W-:Y:S02]  /*02d0*/  @!P2 IADD3 R10, PT, PT, R10, 0x1, RZ ;  /* 0x000000010a0aa810 */ /* 0x000fe40007ffe0ff */
[----:B------:R-:W-:Y:S02]  /*02e0*/  ISETP.NE.AND P2, PT, R4, RZ, PT ;  /* 0x000000ff0400720c */ /* 0x000fe40003f45270 */
[----:B------:R-:W-:Y:S02]  /*02f0*/  ISETP.GE.U32.AND P0, PT, R11, R8, PT ;  /* 0x000000080b00720c */ /* 0x000fe40003f06070 */
[----:B------:R-:W-:-:S04]  /*0300*/  LOP3.LUT R11, R9, R4, RZ, 0x3c, !PT ;  /* 0x00000004090b7212 */ /* 0x000fc800078e3cff */
[----:B------:R-:W-:-:S07]  /*0310*/  ISETP.GE.AND P1, PT, R11, RZ, PT ;  /* 0x000000ff0b00720c */ /* 0x000fce0003f26270 */
[----:B------:R-:W-:-:S06]  /*0320*/  @P0 VIADD R10, R10, 0x1 ;  /* 0x000000010a0a0836 */ /* 0x000fcc0000000000 */
[----:B------:R-:W-:Y:S01]  /*0330*/  @!P1 IMAD.MOV R10, RZ, RZ, -R10 ;  /* 0x000000ffff0a9224 */ /* 0x000fe200078e0a0a */
[----:B------:R-:W-:-:S04]  /*0340*/  @!P2 LOP3.LUT R10, RZ, R4, RZ, 0x33, !PT ;  /* 0x00000004ff0aa212 */ /* 0x000fc800078e33ff */
[----:B------:R-:W-:Y:S01]  /*0350*/  IADD3 R11, PT, PT, R14, R10, RZ ;  /* 0x0000000a0e0b7210 */ /* 0x000fe20007ffe0ff */
[----:B------:R-:W-:-:S03]  /*0360*/  IMAD.MOV R18, RZ, RZ, -R10 ;  /* 0x000000ffff127224 */ /* 0x000fc600078e0a0a */
[----:B------:R-:W-:Y:S01]  /*0370*/  ISETP.GE.U32.AND P0, PT, R11, UR11, PT ;  /* 0x0000000b0b007c0c */ /* 0x000fe2000bf06070 */
[----:B------:R-:W-:-:S04]  /*0380*/  IMAD R18, R4, R18, R9 ;  /* 0x0000001204127224 */ /* 0x000fc800078e0209 */
[----:B------:R-:W-:-:S04]  /*0390*/  IMAD.IADD R18, R15, 0x1, R18 ;  /* 0x000000010f127824 */ /* 0x000fc800078e0212 */
[----:B------:R-:W-:Y:S01]  /*03a0*/  IMAD R19, R11, UR10, R18 ;  /* 0x0000000a0b137c24 */ /* 0x000fe2000f8e0212 */
[----:B------:R-:W-:-:S04]  /*03b0*/  ISETP.GE.U32.OR P0, PT, R18, UR10, P0 ;  /* 0x0000000a12007c0c */ /* 0x000fc80008706470 */
[----:B------:R-:W-:-:S13]  /*03c0*/  ISETP.LT.OR P0, PT, R19, 0x1, P0 ;  /* 0x000000011300780c */ /* 0x000fda0000701670 */
[----:B------:R-:W0:Y:S02]  /*03d0*/  @!P0 LDC.64 R10, c[0x0][0x380] ;  /* 0x0000e000ff0a8b82 */ /* 0x000e240000000a00 */
[----:B0-----:R-:W-:-:S05]  /*03e0*/  @!P0 IMAD.WIDE.U32 R10, R19, 0x4, R10 ;  /* 0x00000004130a8825 */ /* 0x001fca00078e000a */
[----:B------:R-:W2:Y:S01]  /*03f0*/  @!P0 LDG.E R17, desc[UR8][R10.64] ;  /* 0x000000080a118981 */ /* 0x000ea2000c1e1900 */
[----:B------:R-:W-:Y:S01]  /*0400*/  IMAD R18, R9, 0x4, R12 ;  /* 0x0000000409127824 */ /* 0x000fe200078e020c */
[----:B------:R-:W-:-:S04]  /*0410*/  IADD3 R9, PT, PT, R16, R9, RZ ;  /* 0x0000000910097210 */ /* 0x000fc80007ffe0ff */
[----:B------:R-:W-:Y:S01]  /*0420*/  ISETP.GE.AND P0, PT, R9, UR7, PT ;  /* 0x0000000709007c0c */ /* 0x000fe2000bf06270 */
[----:B--2---:R0:W-:-:S12]  /*0430*/  STS [R18], R17 ;  /* 0x0000001112007388 */ /* 0x0041d80000000800 */
[----:B------:R-:W-:Y:S05]  /*0440*/  @!P0 BRA `(.L_x_2) ;  /* 0xfffffffc007c8947 */ /* 0x000fea000383ffff */
.L_x_1:
[----:B------:R-:W-:Y:S05]  /*0450*/  BSYNC.RECONVERGENT B0 ;  /* 0x0000000000007941 */ /* 0x000fea0003800200 */
.L_x_0:
[----:B------:R-:W-:Y:S06]  /*0460*/  BAR.SYNC.DEFER_BLOCKING 0x0 ;  /* 0x0000000000007b1d */ /* 0x000fec0000010000 */
[----:B------:R-:W2:Y:S01]  /*0470*/  S2R R10, SR_CgaCtaId ;  /* 0x00000000000a7919 */ /* 0x000ea20000008800 */
[----:B------:R-:W-:Y:S01]  /*0480*/  MOV R13, 0x400 ;  /* 0x00000400000d7802 */ /* 0x000fe20000000f00 */
[C---:B------:R-:W-:Y:S01]  /*0490*/  IMAD.IADD R9, R7.reuse, 0x1, R0 ;  /* 0x0000000107097824 */ /* 0x040fe200078e0200 */
[----:B------:R-:W3:Y:S01]  /*04a0*/  LDCU UR5, c[0x0][0x3a0] ;  /* 0x00007400ff0577ac */ /* 0x000ee20008000800 */
[----:B-1----:R-:W4:Y:S01]  /*04b0*/  LDG.E R2, desc[UR8][R2.64] ;  /* 0x0000000802027981 */ /* 0x002f22000c1e1900 */
[----:B------:R-:W-:-:S04]  /*04c0*/  IMAD.IADD R11, R7, 0x1, R5 ;  /* 0x00000001070b7824 */ /* 0x000fc800078e0205 */
[----:B------:R-:W-:Y:S01]  /*04d0*/  IMAD R8, R4, R11, R9 ;  /* 0x0000000b04087224 */ /* 0x000fe200078e0209 */
[----:B---3--:R-:W-:Y:S01]  /*04e0*/  UISETP.GE.AND UP0, UPT, UR5, 0x2, UPT ;  /* 0x000000020500788c */ /* 0x008fe2000bf06270 */
[----:B--2---:R-:W-:-:S05]  /*04f0*/  LEA R13, R10, R13, 0x18 ;  /* 0x0000000d0a0d7211 */ /* 0x004fca00078ec0ff */
[----:B------:R-:W-:-:S05]  /*0500*/  IMAD R10, R8, 0x4, R13 ;  /* 0x00000004080a7824 */ /* 0x000fca00078e020d */
[----:B------:R-:W1:Y:S02]  /*0510*/  LDS R12, [R10] ;  /* 0x000000000a0c7984 */ /* 0x000e640000000800 */
[----:B-1----:R-:W-:-:S05]  /*0520*/  I2FP.F32.S32 R15, R12 ;  /* 0x0000000c000f7245 */ /* 0x002fca0000201400 */
[----:B----4-:R-:W-:-:S04]  /*0530*/  FMUL R2, R2, R15 ;  /* 0x0000000f02027220 */ /* 0x010fc80000400000 */
[----:B------:R1:W2:Y:S01]  /*0540*/  F2I.TRUNC.NTZ R23, R2 ;  /* 0x0000000200177305 */ /* 0x0002a2000020f100 */
[----:B------:R-:W-:Y:S05]  /*0550*/  BRA.U !UP0, `(.L_x_3) ;  /* 0x0000000d088c7547 */ /* 0x000fea000b800000 */
[----:B-1----:R-:W-:Y:S01]  /*0560*/  IADD3 R2, PT, PT, R7, -0x1, RZ ;  /* 0xffffffff07027810 */ /* 0x002fe20007ffe0ff */
[----:B------:R-:W-:-:S03]  /*0570*/  IMAD.MOV.U32 R22, RZ, RZ, 0x1 ;  /* 0x00000001ff167424 */ /* 0x000fc600078e00ff */
[----:B------:R-:W-:-:S13]  /*0580*/  ISETP.GE.U32.AND P0, PT, R2, 0x3, PT ;  /* 0x000000030200780c */ /* 0x000fda0003f06070 */
[----:B------:R-:W-:Y:S05]  /*0590*/  @!P0 BRA `(.L_x_4) ;  /* 0x0000000400f48947 */ /* 0x000fea0003800000 */
[----:B------:R-:W1:Y:S01]  /*05a0*/  LDCU.64 UR6, c[0x0][0x390] ;  /* 0x00007200ff0677ac */ /* 0x000e620008000a00 */
[----:B------:R-:W-:Y:S01]  /*05b0*/  IMAD R2, R4, R11, R4 ;  /* 0x0000000b04027224 */ /* 0x000fe200078e0204 */
[----:B------:R-:W-:Y:S01]  /*05c0*/  IADD3 R14, PT, PT, R11, -0x4, RZ ;  /* 0xfffffffc0b0e7810 */ /* 0x000fe20007ffe0ff */
[----:B0-----:R-:W-:Y:S01]  /*05d0*/  IMAD.MOV.U32 R17, RZ, RZ, R13 ;  /* 0x000000ffff117224 */ /* 0x001fe200078e000d */
[----:B------:R-:W-:Y:S01]  /*05e0*/  LOP3.LUT R19, R7, 0x3ffffffc, RZ, 0xc0, !PT ;  /* 0x3ffffffc07137812 */ /* 0x000fe200078ec0ff */
[----:B------:R-:W-:Y:S01]  /*05f0*/  VIADD R12, R11, 0xfffffffe ;  /* 0xfffffffe0b0c7836 */ /* 0x000fe20000000000 */
[----:B------:R-:W-:Y:S01]  /*0600*/  IADD3 R2, PT, PT, R9, R2, RZ ;  /* 0x0000000209027210 */ /* 0x000fe20007ffe0ff */
[--C-:B------:R-:W-:Y:S02]  /*0610*/  IMAD R21, R8, 0x4, R17.reuse ;  /* 0x0000000408157824 */ /* 0x100fe400078e0211 */
[C---:B------:R-:W-:Y:S02]  /*0620*/  VIADD R16, R11.reuse, 0xfffffffd ;  /* 0xfffffffd0b107836 */ /* 0x040fe40000000000 */
[----:B------:R-:W-:Y:S01]  /*0630*/  VIADD R18, R11, 0xffffffff ;  /* 0xffffffff0b127836 */ /* 0x000fe20000000000 */
[----:B------:R-:W-:Y:S01]  /*0640*/  IADD3 R20, PT, PT, R21, 0x8, RZ ;  /* 0x0000000815147810 */ /* 0x000fe20007ffe0ff */
[----:B------:R-:W-:-:S02]  /*0650*/  IMAD R15, R2, 0x4, R17 ;  /* 0x00000004020f7824 */ /* 0x000fc400078e0211 */
[----:B------:R-:W-:Y:S02]  /*0660*/  IMAD.MOV.U32 R22, RZ, RZ, RZ ;  /* 0x000000ffff167224 */ /* 0x000fe400078e00ff */
[C-C-:B------:R-:W-:Y:S01]  /*0670*/  IMAD R12, R4.reuse, R12, R9.reuse ;  /* 0x0000000c040c7224 */ /* 0x140fe200078e0209 */
[----:B-1----:R-:W-:Y:S01]  /*0680*/  UIADD3 UR5, UP0, UPT, UR6, 0x8, URZ ;  /* 0x0000000806057890 */ /* 0x002fe2000ff1e0ff */
[C-C-:B------:R-:W-:Y:S02]  /*0690*/  IMAD R14, R4.reuse, R14, R9.reuse ;  /* 0x0000000e040e7224 */ /* 0x140fe400078e0209 */
[C-C-:B------:R-:W-:Y:S01]  /*06a0*/  IMAD R16, R4.reuse, R16, R9.reuse ;  /* 0x0000001004107224 */ /* 0x140fe200078e0209 */
[----:B------:R-:W-:Y:S01]  /*06b0*/  UIADD3.X UR6, UPT, UPT, URZ, UR7, URZ, UP0, !UPT ;  /* 0x00000007ff067290 */ /* 0x000fe200087fe4ff */
[----:B------:R-:W-:Y:S02]  /*06c0*/  IMAD R18, R4, R18, R9 ;  /* 0x0000001204127224 */ /* 0x000fe400078e0209 */
[----:B------:R-:W-:-:S02]  /*06d0*/  IMAD.MOV R19, RZ, RZ, -R19 ;  /* 0x000000ffff137224 */ /* 0x000fc400078e0a13 */
[----:B------:R-:W-:Y:S02]  /*06e0*/  VIADD R21, R21, 0xfffffff8 ;  /* 0xfffffff815157836 */ /* 0x000fe40000000000 */
[----:B------:R-:W-:Y:S02]  /*06f0*/  IMAD.U32 R2, RZ, RZ, UR5 ;  /* 0x00000005ff027e24 */ /* 0x000fe4000f8e00ff */
[----:B------:R-:W-:-:S07]  /*0700*/  IMAD.U32 R3, RZ, RZ, UR6 ;  /* 0x00000006ff037e24 */ /* 0x000fce000f8e00ff */
.L_x_5:
[----:B------:R-:W3:Y:S04]  /*0710*/  LDG.E R25, desc[UR8][R2.64+-0x4] ;  /* 0xfffffc0802197981 */ /* 0x000ee8000c1e1900 */
[----:B------:R-:W4:Y:S01]  /*0720*/  LDG.E R24, desc[UR8][R2.64] ;  /* 0x0000000802187981 */ /* 0x000f22000c1e1900 */
[----:B-12---:R-:W-:-:S03]  /*0730*/  I2FP.F32.S32 R23, R23 ;  /* 0x0000001700177245 */ /* 0x006fc60000201400 */
[----:B------:R-:W0:Y:S04]  /*0740*/  LDS R26, [R20+-0x4] ;  /* 0xfffffc00141a7984 */ /* 0x000e280000000800 */
[----:B------:R-:W-:Y:S01]  /*0750*/  LDS R27, [R15] ;  /* 0x000000000f1b7984 */ /* 0x000fe20000000800 */
[----:B0-----:R-:W-:-:S05]  /*0760*/  I2FP.F32.S32 R26, R26 ;  /* 0x0000001a001a7245 */ /* 0x001fca0000201400 */
[----:B---3--:R-:W-:Y:S02]  /*0770*/  FFMA R23, R26, R25, R23 ;  /* 0x000000191a177223 */ /* 0x008fe40000000017 */
[----:B------:R-:W0:Y:S04]  /*0780*/  LDS R26, [R21+0x4] ;  /* 0x00000400151a7984 */ /* 0x000e280000000800 */
[----:B------:R-:W1:Y:S02]  /*0790*/  F2I.TRUNC.NTZ R23, R23 ;  /* 0x0000001700177305 */ /* 0x000e64000020f100 */
[----:B-1----:R-:W-:Y:S02]  /*07a0*/  I2FP.F32.S32 R28, R23 ;  /* 0x00000017001c7245 */ /* 0x002fe40000201400 */
[----:B0-----:R-:W-:-:S05]  /*07b0*/  I2FP.F32.S32 R26, R26 ;  /* 0x0000001a001a7245 */ /* 0x001fca0000201400 */
[----:B------:R-:W-:Y:S01]  /*07c0*/  FFMA R26, R25, R26, R28 ;  /* 0x0000001a191a7223 */ /* 0x000fe2000000001c */
[----:B------:R-:W-:-:S05]  /*07d0*/  I2FP.F32.S32 R28, R27 ;  /* 0x0000001b001c7245 */ /* 0x000fca0000201400 */
[----:B------:R-:W0:Y:S02]  /*07e0*/  F2I.TRUNC.NTZ R26, R26 ;  /* 0x0000001a001a7305 */ /* 0x000e24000020f100 */
[----:B0-----:R-:W-:-:S05]  /*07f0*/  I2FP.F32.S32 R27, R26 ;  /* 0x0000001a001b7245 */ /* 0x001fca0000201400 */
[----:B------:R-:W-:Y:S01]  /*0800*/  FFMA R27, R25, R28, R27 ;  /* 0x0000001c191b7223 */ /* 0x000fe2000000001b */
[----:B------:R-:W-:-:S05]  /*0810*/  LEA R28, R18, R17, 0x2 ;  /* 0x00000011121c7211 */ /* 0x000fca00078e10ff */
[----:B------:R-:W0:Y:S01]  /*0820*/  F2I.TRUNC.NTZ R27, R27 ;  /* 0x0000001b001b7305 */ /* 0x000e22000020f100 */
[----:B------:R-:W1:Y:S01]  /*0830*/  LDS R28, [R28] ;  /* 0x000000001c1c7984 */ /* 0x000e620000000800 */
[----:B0-----:R-:W-:Y:S02]  /*0840*/  I2FP.F32.S32 R29, R27 ;  /* 0x0000001b001d7245 */ /* 0x001fe40000201400 */
[----:B-1----:R-:W-:-:S05]  /*0850*/  I2FP.F32.S32 R23, R28 ;  /* 0x0000001c00177245 */ /* 0x002fca0000201400 */
[----:B------:R-:W-:Y:S02]  /*0860*/  FFMA R29, R25, R23, R29 ;  /* 0x00000017191d7223 */ /* 0x000fe4000000001d */
[----:B------:R-:W2:Y:S04]  /*0870*/  LDG.E R23, desc[UR8][R2.64+0x4] ;  /* 0x0000040802177981 */ /* 0x000ea8000c1e1900 */
[----:B------:R-:W0:Y:S01]  /*0880*/  LDS R25, [R20] ;  /* 0x0000000014197984 */ /* 0x000e220000000800 */
[----:B------:R-:W1:Y:S02]  /*0890*/  F2I.TRUNC.NTZ R29, R29 ;  /* 0x0000001d001d7305 */ /* 0x000e64000020f100 */
[----:B-1----:R-:W-:Y:S02]  /*08a0*/  I2FP.F32.S32 R26, R29 ;  /* 0x0000001d001a7245 */ /* 0x002fe40000201400 */
[----:B0-----:R-:W-:-:S05]  /*08b0*/  I2FP.F32.S32 R25, R25 ;  /* 0x0000001900197245 */ /* 0x001fca0000201400 */
[----:B----4-:R-:W-:Y:S02]  /*08c0*/  FFMA R25, R25, R24, R26 ;  /* 0x0000001819197223 */ /* 0x010fe4000000001a */
[----:B------:R-:W0:Y:S04]  /*08d0*/  LDS R26, [R21] ;  /* 0x00000000151a7984 */ /* 0x000e280000000800 */
[----:B------:R-:W1:Y:S01]  /*08e0*/  F2I.TRUNC.NTZ R25, R25 ;  /* 0x0000001900197305 */ /* 0x000e62000020f100 */
[----:B0-----:R-:W-:Y:S02]  /*08f0*/  I2FP.F32.S32 R27, R26 ;  /* 0x0000001a001b7245 */ /* 0x001fe40000201400 */
[----:B-1----:R-:W-:-:S05]  /*0900*/  I2FP.F32.S32 R26, R25 ;  /* 0x00000019001a7245 */ /* 0x002fca0000201400 */
[----:B------:R-:W-:Y:S01]  /*0910*/  FFMA R26, R24, R27, R26 ;  /* 0x0000001b181a7223 */ /* 0x000fe2000000001a */
[----:B------:R-:W-:-:S06]  /*0920*/  IMAD R27, R4, 0x4, R15 ;  /* 0x00000004041b7824 */ /* 0x000fcc00078e020f */
[----:B------:R-:W0:Y:S01]  /*0930*/  LDS R27, [R27] ;  /* 0x000000001b1b7984 */ /* 0x000e220000000800 */
[----:B------:R-:W1:Y:S02]  /*0940*/  F2I.TRUNC.NTZ R26, R26 ;  /* 0x0000001a001a7305 */ /* 0x000e64000020f100 */
[----:B-1----:R-:W-:Y:S02]  /*0950*/  I2FP.F32.S32 R28, R26 ;  /* 0x0000001a001c7245 */ /* 0x002fe40000201400 */
[----:B------:R-:W-:Y:S01]  /*0960*/  LDS R26, [R20+0x4] ;  /* 0x00000400141a7984 */ /* 0x000fe20000000800 */
[----:B0-----:R-:W-:-:S05]  /*0970*/  I2FP.F32.S32 R29, R27 ;  /* 0x0000001b001d7245 */ /* 0x001fca0000201400 */
[----:B------:R-:W-:Y:S01]  /*0980*/  FFMA R28, R24, R29, R28 ;  /* 0x0000001d181c7223 */ /* 0x000fe2000000001c */
[----:B------:R-:W-:-:S06]  /*0990*/  IMAD R29, R12, 0x4, R17 ;  /* 0x000000040c1d7824 */ /* 0x000fcc00078e0211 */
[----:B------:R-:W0:Y:S01]  /*09a0*/  LDS R29, [R29] ;  /* 0x000000001d1d7984 */ /* 0x000e220000000800 */
[----:B------:R-:W1:Y:S02]  /*09b0*/  F2I.TRUNC.NTZ R28, R28 ;  /* 0x0000001c001c7305 */ /* 0x000e64000020f100 */
[----:B-1----:R-:W-:Y:S02]  /*09c0*/  I2FP.F32.S32 R27, R28 ;  /* 0x0000001c001b7245 */ /* 0x002fe40000201400 */
[----:B0-----:R-:W-:-:S05]  /*09d0*/  I2FP.F32.S32 R25, R29 ;  /* 0x0000001d00197245 */ /* 0x001fca0000201400 */
[----:B------:R-:W-:Y:S02]  /*09e0*/  FFMA R25, R24, R25, R27 ;  /* 0x0000001918197223 */ /* 0x000fe4000000001b */
[----:B------:R-:W3:Y:S04]  /*09f0*/  LDG.E R24, desc[UR8][R2.64+0x8] ;  /* 0x0000080802187981 */ /* 0x000ee8000c1e1900 */
[----:B------:R-:W0:Y:S01]  /*0a00*/  F2I.TRUNC.NTZ R25, R25 ;  /* 0x0000001900197305 */ /* 0x000e22000020f100 */
[----:B------:R-:W-:Y:S02]  /*0a10*/  I2FP.F32.S32 R26, R26 ;  /* 0x0000001a001a7245 */ /* 0x000fe40000201400 */
[----:B0-----:R-:W-:-:S05]  /*0a20*/  I2FP.F32.S32 R27, R25 ;  /* 0x00000019001b7245 */ /* 0x001fca0000201400 */
[----:B--2---:R-:W-:Y:S02]  /*0a30*/  FFMA R26, R26, R23, R27 ;  /* 0x000000171a1a7223 */ /* 0x004fe4000000001b */
[----:B------:R-:W0:Y:S04]  /*0a40*/  LDS R27, [R21+-0x4] ;  /* 0xfffffc00151b7984 */ /* 0x000e280000000800 */
        /* <DEDUP_REMOVED lines=8> */
[----:B0-----:R-:W-:-:S05]  /*0ad0*/  I2FP.F32.S32 R25, R28 ;  /* 0x0000001c00197245 */ /* 0x001fca0000201400 */
[----:B------:R-:W-:Y:S01]  /*0ae0*/  FFMA R25, R23, R25, R29 ;  /* 0x0000001917197223 */ /* 0x000fe2000000001d */
[----:B------:R-:W-:-:S06]  /*0af0*/  LEA R29, R16, R17, 0x2 ;  /* 0x00000011101d7211 */ /* 0x000fcc00078e10ff */
[----:B------:R-:W0:Y:S01]  /*0b00*/  LDS R29, [R29] ;  /* 0x000000001d1d7984 */ /* 0x000e220000000800 */
[----:B------:R-:W1:Y:S02]  /*0b10*/  F2I.TRUNC.NTZ R25, R25 ;  /* 0x0000001900197305 */ /* 0x000e64000020f100 */
[----:B-1----:R-:W-:Y:S02]  /*0b20*/  I2FP.F32.S32 R28, R25 ;  /* 0x00000019001c7245 */ /* 0x002fe40000201400 */
[----:B0-----:R-:W-:-:S05]  /*0b30*/  I2FP.F32.S32 R26, R29 ;  /* 0x0000001d001a7245 */ /* 0x001fca0000201400 */
[----:B------:R-:W-:Y:S02]  /*0b40*/  FFMA R26, R23, R26, R28 ;  /* 0x0000001a171a7223 */ /* 0x000fe4000000001c */
[----:B------:R-:W0:Y:S04]  /*0b50*/  LDS R28, [R20+0x8] ;  /* 0x00000800141c7984 */ /* 0x000e280000000800 */
[----:B------:R-:W1:Y:S01]  /*0b60*/  F2I.TRUNC.NTZ R26, R26 ;  /* 0x0000001a001a7305 */ /* 0x000e62000020f100 */
[----:B------:R-:W2:Y:S01]  /*0b70*/  LDS R23, [R21+-0x8] ;  /* 0xfffff80015177984 */ /* 0x000ea20000000800 */
[----:B0-----:R-:W-:Y:S02]  /*0b80*/  I2FP.F32.S32 R27, R28 ;  /* 0x0000001c001b7245 */ /* 0x001fe40000201400 */
[----:B-1----:R-:W-:-:S05]  /*0b90*/  I2FP.F32.S32 R28, R26 ;  /* 0x0000001a001c7245 */ /* 0x002fca0000201400 */
[----:B---3--:R-:W-:Y:S01]  /*0ba0*/  FFMA R27, R27, R24, R28 ;  /* 0x000000181b1b7223 */ /* 0x008fe2000000001c */
[----:B------:R-:W-:-:S05]  /*0bb0*/  IMAD R28, R4, 0xc, R15 ;  /* 0x0000000c041c7824 */ /* 0x000fca00078e020f */
[----:B------:R-:W0:Y:S01]  /*0bc0*/  F2I.TRUNC.NTZ R27, R27 ;  /* 0x0000001b001b7305 */ /* 0x000e22000020f100 */
[----:B------:R-:W1:Y:S01]  /*0bd0*/  LDS R25, [R28] ;  /* 0x000000001c197984 */ /* 0x000e620000000800 */
[----:B--2---:R-:W-:Y:S02]  /*0be0*/  I2FP.F32.S32 R23, R23 ;  /* 0x0000001700177245 */ /* 0x004fe40000201400 */
[----:B0-----:R-:W-:-:S05]  /*0bf0*/  I2FP.F32.S32 R29, R27 ;  /* 0x0000001b001d7245 */ /* 0x001fca0000201400 */
[----:B------:R-:W-:Y:S01]  /*0c00*/  FFMA R29, R24, R23, R29 ;  /* 0x00000017181d7223 */ /* 0x000fe2000000001d */
[----:B------:R-:W-:-:S05]  /*0c10*/  IMAD R23, R14, 0x4, R17 ;  /* 0x000000040e177824 */ /* 0x000fca00078e0211 */
[----:B------:R-:W0:Y:S01]  /*0c20*/  F2I.TRUNC.NTZ R29, R29 ;  /* 0x0000001d001d7305 */ /* 0x000e22000020f100 */
[----:B------:R-:W2:Y:S01]  /*0c30*/  LDS R23, [R23] ;  /* 0x0000000017177984 */ /* 0x000ea20000000800 */
[----:B-1----:R-:W-:Y:S02]  /*0c40*/  I2FP.F32.S32 R25, R25 ;  /* 0x0000001900197245 */ /* 0x002fe40000201400 */
[----:B0-----:R-:W-:-:S05]  /*0c50*/  I2FP.F32.S32 R26, R29 ;  /* 0x0000001d001a7245 */ /* 0x001fca0000201400 */
[----:B------:R-:W-:-:S06]  /*0c60*/  FFMA R25, R24, R25, R26 ;  /* 0x0000001918197223 */ /* 0x000fcc000000001a */
[----:B------:R-:W0:Y:S01]  /*0c70*/  F2I.TRUNC.NTZ R25, R25 ;  /* 0x0000001900197305 */ /* 0x000e22000020f100 */
[----:B------:R-:W-:-:S05]  /*0c80*/  VIADD R19, R19, 0x4 ;  /* 0x0000000413137836 */ /* 0x000fca0000000000 */
[----:B------:R-:W-:Y:S02]  /*0c90*/  ISETP.NE.AND P0, PT, R19, RZ, PT ;  /* 0x000000ff1300720c */ /* 0x000fe40003f05270 */
[----:B--2---:R-:W-:Y:S02]  /*0ca0*/  I2FP.F32.S32 R27, R23 ;  /* 0x00000017001b7245 */ /* 0x004fe40000201400 */
[----:B0-----:R-:W-:-:S05]  /*0cb0*/  I2FP.F32.S32 R26, R25 ;  /* 0x00000019001a7245 */ /* 0x001fca0000201400 */
[----:B------:R-:W-:-:S04]  /*0cc0*/  FFMA R26, R24, R27, R26 ;  /* 0x0000001b181a7223 */ /* 0x000fc8000000001a */
[----:B------:R0:W1:Y:S01]  /*0cd0*/  F2I.TRUNC.NTZ R23, R26 ;  /* 0x0000001a00177305 */ /* 0x000062000020f100 */
[----:B------:R-:W-:Y:S01]  /*0ce0*/  IADD3 R2, P1, PT, R2, 0x10, RZ ;  /* 0x0000001002027810 */ /* 0x000fe20007f3e0ff */
[----:B------:R-:W-:Y:S01]  /*0cf0*/  VIADD R22, R22, 0x4 ;  /* 0x0000000416167836 */ /* 0x000fe20000000000 */
[----:B------:R-:W-:Y:S01]  /*0d00*/  IADD3 R20, PT, PT, R20, 0x10, RZ ;  /* 0x0000001014147810 */ /* 0x000fe20007ffe0ff */
[C---:B------:R-:W-:Y:S01]  /*0d10*/  IMAD R17, R4.reuse, -0x10, R17 ;  /* 0xfffffff004117824 */ /* 0x040fe200078e0211 */
[----:B------:R-:W-:Y:S01]  /*0d20*/  IADD3.X R3, PT, PT, RZ, R3, RZ, P1, !PT ;  /* 0x00000003ff037210 */ /* 0x000fe20000ffe4ff */
[----:B------:R-:W-:Y:S02]  /*0d30*/  IMAD R15, R4, 0x10, R15 ;  /* 0x00000010040f7824 */ /* 0x000fe400078e020f */
[----:B------:R-:W-:Y:S01]  /*0d40*/  VIADD R21, R21, 0xfffffff0 ;  /* 0xfffffff015157836 */ /* 0x000fe20000000000 */
[----:B0-----:R-:W-:Y:S06]  /*0d50*/  @P0 BRA `(.L_x_5) ;  /* 0xfffffff8006c0947 */ /* 0x001fec000383ffff */
[----:B------:R-:W-:-:S07]  /*0d60*/  VIADD R22, R22, 0x1 ;  /* 0x0000000116167836 */ /* 0x000fce0000000000 */
.L_x_4:
[----:B------:R-:W-:-:S13]  /*0d70*/  LOP3.LUT P0, R2, R7, 0x3, RZ, 0xc0, !PT ;  /* 0x0000000307027812 */ /* 0x000fda000780c0ff */
[----:B------:R-:W-:Y:S05]  /*0d80*/  @!P0 BRA `(.L_x_3) ;  /* 0x0000000400808947 */ /* 0x000fea0003800000 */
[----:B------:R-:W-:Y:S02]  /*0d90*/  ISETP.NE.AND P0, PT, R2, 0x1, PT ;  /* 0x000000010200780c */ /* 0x000fe40003f05270 */
[----:B------:R-:W-:-:S04]  /*0da0*/  LOP3.LUT R7, R7, 0x1, RZ, 0xc0, !PT ;  /* 0x0000000107077812 */ /* 0x000fc800078ec0ff */
[----:B------:R-:W-:-:S07]  /*0db0*/  ISETP.NE.U32.AND P1, PT, R7, 0x1, PT ;  /* 0x000000010700780c */ /* 0x000fce0003f25070 */
[----:B------:R-:W-:Y:S06]  /*0dc0*/  @!P0 BRA `(.L_x_6) ;  /* 0x0000000000ec8947 */ /* 0x000fec0003800000 */
[----:B0-----:R-:W0:Y:S02]  /*0dd0*/  LDC.64 R16, c[0x0][0x390] ;  /* 0x0000e400ff107b82 */ /* 0x001e240000000a00 */
[----:B0-----:R-:W-:-:S05]  /*0de0*/  IMAD.WIDE.U32 R16, R22, 0x4, R16 ;  /* 0x0000000416107825 */ /* 0x001fca00078e0010 */
[----:B------:R-:W3:Y:S04]  /*0df0*/  LDG.E R2, desc[UR8][R16.64] ;  /* 0x0000000810027981 */ /* 0x000ee8000c1e1900 */
[----:B------:R0:W4:Y:S01]  /*0e00*/  LDG.E R3, desc[UR8][R16.64+0x4] ;  /* 0x0000040810037981 */ /* 0x000122000c1e1900 */
[----:B------:R-:W-:Y:S01]  /*0e10*/  LEA R7, R22, R10, 0x2 ;  /* 0x0000000a16077211 */ /* 0x000fe200078e10ff */
[----:B------:R-:W-:Y:S01]  /*0e20*/  IMAD.IADD R12, R8, 0x1, -R22 ;  /* 0x00000001080c7824 */ /* 0x000fe200078e0a16 */
[----:B------:R-:W-:Y:S02]  /*0e30*/  IADD3 R15, PT, PT, R11, R22, RZ ;  /* 0x000000160b0f7210 */ /* 0x000fe40007ffe0ff */
[----:B-12---:R-:W-:Y:S01]  /*0e40*/  I2FP.F32.S32 R18, R23 ;  /* 0x0000001700127245 */ /* 0x006fe20000201400 */
[----:B------:R-:W1:Y:S01]  /*0e50*/  LDS R14, [R7] ;  /* 0x00000000070e7984 */ /* 0x000e620000000800 */
[----:B------:R-:W-:-:S02]  /*0e60*/  IMAD R12, R12, 0x4, R13 ;  /* 0x000000040c0c7824 */ /* 0x000fc400078e020d */
[----:B------:R-:W-:Y:S01]  /*0e70*/  IMAD R24, R4, R15, R9 ;  /* 0x0000000f04187224 */ /* 0x000fe200078e0209 */
[----:B------:R-:W-:Y:S01]  /*0e80*/  LDS R7, [R7+0x4] ;  /* 0x0000040007077984 */ /* 0x000fe20000000800 */
[----:B0-----:R-:W-:Y:S02]  /*0e90*/  IMAD.IADD R16, R11, 0x1, -R22 ;  /* 0x000000010b107824 */ /* 0x001fe400078e0a16 */
[----:B------:R-:W-:Y:S01]  /*0ea0*/  IMAD R15, R24, 0x4, R13 ;  /* 0x00000004180f7824 */ /* 0x000fe200078e020d */
[----:B------:R-:W0:Y:S01]  /*0eb0*/  LDS R20, [R12] ;  /* 0x000000000c147984 */ /* 0x000e220000000800 */
[----:B------:R-:W-:-:S03]  /*0ec0*/  IMAD R16, R4, R16, R9 ;  /* 0x0000001004107224 */ /* 0x000fc600078e0209 */
[----:B------:R-:W2:Y:S02]  /*0ed0*/  LDS R12, [R12+-0x4] ;  /* 0xfffffc000c0c7984 */ /* 0x000ea40000000800 */
[----:B------:R-:W-:-:S06]  /*0ee0*/  LEA R16, R16, R13, 0x2 ;  /* 0x0000000d10107211 */ /* 0x000fcc00078e10ff */
[----:B------:R-:W-:Y:S01]  /*0ef0*/  LDS R16, [R16] ;  /* 0x0000000010107984 */ /* 0x000fe20000000800 */
[----:B-1----:R-:W-:-:S03]  /*0f00*/  I2FP.F32.S32 R19, R14 ;  /* 0x0000000e00137245 */ /* 0x002fc60000201400 */
[----:B------:R1:W5:Y:S01]  /*0f10*/  LDS R14, [R15] ;  /* 0x000000000f0e7984 */ /* 0x0003620000000800 */
[----:B0-----:R-:W-:Y:S01]  /*0f20*/  I2FP.F32.S32 R17, R20 ;  /* 0x0000001400117245 */ /* 0x001fe20000201400 */
[----:B-1----:R-:W-:Y:S01]  /*0f30*/  IMAD R15, R4, 0x4, R15 ;  /* 0x00000004040f7824 */ /* 0x002fe200078e020f */
[----:B--2---:R-:W-:-:S05]  /*0f40*/  I2FP.F32.S32 R12, R12 ;  /* 0x0000000c000c7245 */ /* 0x004fca0000201400 */
[----:B------:R-:W0:Y:S01]  /*0f50*/  LDS R15, [R15] ;  /* 0x000000000f0f7984 */ /* 0x000e220000000800 */
[----:B---3--:R-:W-:-:S06]  /*0f60*/  FFMA R18, R19, R2, R18 ;  /* 0x0000000213127223 */ /* 0x008fcc0000000012 */
[----:B------:R-:W1:Y:S02]  /*0f70*/  F2I.TRUNC.NTZ R18, R18 ;  /* 0x0000001200127305 */ /* 0x000e64000020f100 */
[----:B-1----:R-:W-:-:S05]  /*0f80*/  I2FP.F32.S32 R19, R18 ;  /* 0x0000001200137245 */ /* 0x002fca0000201400 */
[----:B------:R-:W-:Y:S01]  /*0f90*/  FFMA R17, R2, R17, R19 ;  /* 0x0000001102117223 */ /* 0x000fe20000000013 */
[----:B-----5:R-:W-:-:S05]  /*0fa0*/  I2FP.F32.S32 R19, R14 ;  /* 0x0000000e00137245 */ /* 0x020fca0000201400 */
[----:B------:R-:W1:Y:S02]  /*0fb0*/  F2I.TRUNC.NTZ R17, R17 ;  /* 0x0000001100117305 */ /* 0x000e64000020f100 */
[----:B-1----:R-:W-:-:S05]  /*0fc0*/  I2FP.F32.S32 R21, R17 ;  /* 0x0000001100157245 */ /* 0x002fca0000201400 */
[----:B------:R-:W-:Y:S01]  /*0fd0*/  FFMA R19, R2, R19, R21 ;  /* 0x0000001302137223 */ /* 0x000fe20000000015 */
[----:B------:R-:W-:-:S05]  /*0fe0*/  I2FP.F32.S32 R21, R16 ;  /* 0x0000001000157245 */ /* 0x000fca0000201400 */
[----:B------:R-:W1:Y:S02]  /*0ff0*/  F2I.TRUNC.NTZ R19, R19 ;  /* 0x0000001300137305 */ /* 0x000e64000020f100 */
[----:B-1----:R-:W-:-:S05]  /*1000*/  I2FP.F32.S32 R23, R19 ;  /* 0x0000001300177245 */ /* 0x002fca0000201400 */
[----:B------:R-:W-:Y:S01]  /*1010*/  FFMA R21, R2, R21, R23 ;  /* 0x0000001502157223 */ /* 0x000fe20000000017 */
[----:B------:R-:W-:-:S05]  /*1020*/  I2FP.F32.S32 R2, R7 ;  /* 0x0000000700027245 */ /* 0x000fca0000201400 */
[----:B------:R-:W1:Y:S02]  /*1030*/  F2I.TRUNC.NTZ R21, R21 ;  /* 0x0000001500157305 */ /* 0x000e64000020f100 */
[----:B-1----:R-:W-:-:S05]  /*1040*/  I2FP.F32.S32 R17, R21 ;  /* 0x0000001500117245 */ /* 0x002fca0000201400 */
[----:B----4-:R-:W-:Y:S01]  /*1050*/  FFMA R17, R2, R3, R17 ;  /* 0x0000000302117223 */ /* 0x010fe20000000011 */
[----:B------:R-:W-:Y:S01]  /*1060*/  LOP3.LUT R2, RZ, R22, RZ, 0x33, !PT ;  /* 0x00000016ff027212 */ /* 0x000fe200078e33ff */
[----:B------:R-:W-:-:S04]  /*1070*/  VIADD R22, R22, 0x2 ;  /* 0x0000000216167836 */ /* 0x000fc80000000000 */
[----:B------:R-:W1:Y:S01]  /*1080*/  F2I.TRUNC.NTZ R17, R17 ;  /* 0x0000001100117305 */ /* 0x000e62000020f100 */
[----:B------:R-:W-:-:S04]  /*1090*/  IMAD.IADD R2, R11, 0x1, R2 ;  /* 0x000000010b027824 */ /* 0x000fc800078e0202 */
[----:B------:R-:W-:-:S05]  /*10a0*/  IMAD R14, R4, R2, R9 ;  /* 0x00000002040e7224 */ /* 0x000fca00078e0209 */
[----:B------:R-:W-:Y:S02]  /*10b0*/  LEA R7, R14, R13, 0x2 ;  /* 0x0000000d0e077211 */ /* 0x000fe400078e10ff */
[----:B-1----:R-:W-:-:S04]  /*10c0*/  I2FP.F32.S32 R2, R17 ;  /* 0x0000001100027245 */ /* 0x002fc80000201400 */
[----:B------:R-:W1:Y:S01]  /*10d0*/  LDS R7, [R7] ;  /* 0x0000000007077984 */ /* 0x000e620000000800 */
[----:B------:R-:W-:Y:S01]  /*10e0*/  FFMA R2, R3, R12, R2 ;  /* 0x0000000c03027223 */ /* 0x000fe20000000002 */
[----:B0-----:R-:W-:-:S05]  /*10f0*/  I2FP.F32.S32 R12, R15 ;  /* 0x0000000f000c7245 */ /* 0x001fca0000201400 */
[----:B------:R-:W0:Y:S02]  /*1100*/  F2I.TRUNC.NTZ R2, R2 ;  /* 0x0000000200027305 */ /* 0x000e24000020f100 */
[----:B0-----:R-:W-:-:S05]  /*1110*/  I2FP.F32.S32 R14, R2 ;  /* 0x00000002000e7245 */ /* 0x001fca0000201400 */
[----:B------:R-:W-:-:S06]  /*1120*/  FFMA R12, R3, R12, R14 ;  /* 0x0000000c030c7223 */ /* 0x000fcc000000000e */
[----:B------:R-:W0:Y:S01]  /*1130*/  F2I.TRUNC.NTZ R12, R12 ;  /* 0x0000000c000c7305 */ /* 0x000e22000020f100 */
[----:B-1----:R-:W-:Y:S02]  /*1140*/  I2FP.F32.S32 R14, R7 ;  /* 0x00000007000e7245 */ /* 0x002fe40000201400 */
[----:B0-----:R-:W-:-:S05]  /*1150*/  I2FP.F32.S32 R16, R12 ;  /* 0x0000000c00107245 */ /* 0x001fca0000201400 */
[----:B------:R-:W-:-:S04]  /*1160*/  FFMA R14, R3, R14, R16 ;  /* 0x0000000e030e7223 */ /* 0x000fc80000000010 */
[----:B------:R3:W4:Y:S03]  /*1170*/  F2I.TRUNC.NTZ R23, R14 ;  /* 0x0000000e00177305 */ /* 0x000726000020f100 */
.L_x_6:
[----:B------:R-:W-:Y:S05]  /*1180*/  @P1 BRA `(.L_x_3) ;  /* 0x0000000000801947 */ /* 0x000fea0003800000 */
[----:B------:R-:W5:Y:S02]  /*1190*/  LDC.64 R2, c[0x0][0x390] ;  /* 0x0000e400ff027b82 */ /* 0x000f640000000a00 */
[----:B-----5:R-:W-:-:S06]  /*11a0*/  IMAD.WIDE.U32 R2, R22, 0x4, R2 ;  /* 0x0000000416027825 */ /* 0x020fcc00078e0002 */
[----:B------:R5:W5:Y:S01]  /*11b0*/  LDG.E R2, desc[UR8][R2.64] ;  /* 0x0000000802027981 */ /* 0x000b62000c1e1900 */
[----:B------:R-:W-:Y:S01]  /*11c0*/  IMAD R10, R22, 0x4, R10 ;  /* 0x00000004160a7824 */ /* 0x000fe200078e020a */
[----:B------:R-:W-:Y:S01]  /*11d0*/  IADD3 R8, PT, PT, R8, -R22, RZ ;  /* 0x8000001608087210 */ /* 0x000fe20007ffe0ff */
[C-C-:B------:R-:W-:Y:S01]  /*11e0*/  IMAD.IADD R7, R11.reuse, 0x1, R22.reuse ;  /* 0x000000010b077824 */ /* 0x140fe200078e0216 */
[----:B-1234-:R-:W-:Y:S01]  /*11f0*/  I2FP.F32.S32 R14, R23 ;  /* 0x00000017000e7245 */ /* 0x01efe20000201400 */
[----:B------:R-:W-:Y:S02]  /*1200*/  IMAD.IADD R11, R11, 0x1, -R22 ;  /* 0x000000010b0b7824 */ /* 0x000fe400078e0a16 */
[----:B------:R-:W1:Y:S01]  /*1210*/  LDS R10, [R10] ;  /* 0x000000000a0a7984 */ /* 0x000e620000000800 */
[----:B------:R-:W-:Y:S02]  /*1220*/  IMAD R8, R8, 0x4, R13 ;  /* 0x0000000408087824 */ /* 0x000fe400078e020d */
[----:B------:R-:W-:-:S02]  /*1230*/  IMAD R12, R4, R7, R9 ;  /* 0x00000007040c7224 */ /* 0x000fc400078e0209 */
[----:B------:R-:W-:Y:S02]  /*1240*/  IMAD R4, R4, R11, R9 ;  /* 0x0000000b04047224 */ /* 0x000fe400078e0209 */
[----:B------:R-:W5:Y:S01]  /*1250*/  LDS R8, [R8] ;  /* 0x0000000008087984 */ /* 0x000f620000000800 */
[----:B------:R-:W-:Y:S01]  /*1260*/  LEA R12, R12, R13, 0x2 ;  /* 0x0000000d0c0c7211 */ /* 0x000fe200078e10ff */
[----:B------:R-:W-:-:S05]  /*1270*/  IMAD R4, R4, 0x4, R13 ;  /* 0x0000000404047824 */ /* 0x000fca00078e020d */
[----:B------:R-:W-:Y:S04]  /*1280*/  LDS R12, [R12] ;  /* 0x000000000c0c7984 */ /* 0x000fe80000000800 */
[----:B------:R-:W2:Y:S01]  /*1290*/  LDS R4, [R4] ;  /* 0x0000000004047984 */ /* 0x000ea20000000800 */
[----:B-1----:R-:W-:Y:S02]  /*12a0*/  I2FP.F32.S32 R7, R10 ;  /* 0x0000000a00077245 */ /* 0x002fe40000201400 */
[----:B-----5:R-:W-:-:S03]  /*12b0*/  I2FP.F32.S32 R3, R8 ;  /* 0x0000000800037245 */ /* 0x020fc60000201400 */
[----:B------:R-:W-:-:S06]  /*12c0*/  FFMA R7, R7, R2, R14 ;  /* 0x0000000207077223 */ /* 0x000fcc000000000e */
[----:B------:R-:W1:Y:S02]  /*12d0*/  F2I.TRUNC.NTZ R7, R7 ;  /* 0x0000000700077305 */ /* 0x000e64000020f100 */
[----:B-1----:R-:W-:Y:S02]  /*12e0*/  I2FP.F32.S32 R9, R7 ;  /* 0x0000000700097245 */ /* 0x002fe40000201400 */
[----:B--2---:R-:W-:-:S03]  /*12f0*/  I2FP.F32.S32 R7, R4 ;  /* 0x0000000400077245 */ /* 0x004fc60000201400 */
[----:B------:R-:W-:Y:S01]  /*1300*/  FFMA R3, R2, R3, R9 ;  /* 0x0000000302037223 */ /* 0x000fe20000000009 */
[----:B------:R-:W-:-:S05]  /*1310*/  I2FP.F32.S32 R9, R12 ;  /* 0x0000000c00097245 */ /* 0x000fca0000201400 */
[----:B------:R-:W1:Y:S02]  /*1320*/  F2I.TRUNC.NTZ R3, R3 ;  /* 0x0000000300037305 */ /* 0x000e64000020f100 */
[----:B-1----:R-:W-:-:S05]  /*1330*/  I2FP.F32.S32 R11, R3 ;  /* 0x00000003000b7245 */ /* 0x002fca0000201400 */
[----:B------:R-:W-:-:S06]  /*1340*/  FFMA R9, R2, R9, R11 ;  /* 0x0000000902097223 */ /* 0x000fcc000000000b */
[----:B------:R-:W1:Y:S02]  /*1350*/  F2I.TRUNC.NTZ R9, R9 ;  /* 0x0000000900097305 */ /* 0x000e64000020f100 */
[----:B-1----:R-:W-:-:S05]  /*1360*/  I2FP.F32.S32 R11, R9 ;  /* 0x00000009000b7245 */ /* 0x002fca0000201400 */
[----:B------:R-:W-:-:S04]  /*1370*/  FFMA R7, R2, R7, R11 ;  /* 0x0000000702077223 */ /* 0x000fc8000000000b */
[----:B------:R1:W2:Y:S03]  /*1380*/  F2I.TRUNC.NTZ R23, R7 ;  /* 0x0000000700177305 */ /* 0x0002a6000020f100 */
.L_x_3:
[----:B-1----:R-:W1:Y:S01]  /*1390*/  LDC.64 R2, c[0x0][0x388] ;  /* 0x0000e200ff027b82 */ /* 0x002e620000000a00 */
[----:B------:R-:W5:Y:S01]  /*13a0*/  LDCU UR5, c[0x0][0x398] ;  /* 0x00007300ff0577ac */ /* 0x000f620008000800 */
[----:B------:R-:W-:Y:S01]  /*13b0*/  IADD3 R5, PT, PT, R6, R5, RZ ;  /* 0x0000000506057210 */ /* 0x000fe20007ffe0ff */
[----:B------:R-:W-:-:S04]  /*13c0*/  VIADD R0, R0, UR4 ;  /* 0x0000000400007c36 */ /* 0x000fc80008000000 */
[----:B-----5:R-:W-:-:S04]  /*13d0*/  IMAD R5, R5, UR5, R0 ;  /* 0x0000000505057c24 */ /* 0x020fc8000f8e0200 */
[----:B-1----:R-:W-:-:S05]  /*13e0*/  IMAD.WIDE R2, R5, 0x4, R2 ;  /* 0x0000000405027825 */ /* 0x002fca00078e0202 */
[----:B--2-4-:R-:W-:Y:S01]  /*13f0*/  STG.E desc[UR8][R2.64], R23 ;  /* 0x0000001702007986 */ /* 0x014fe2000c101908 */
[----:B------:R-:W-:Y:S05]  /*1400*/  EXIT ;  /* 0x000000000000794d */ /* 0x000fea0003800000 */
.L_x_7:
[----:B------:R-:W-:-:S00]  /*1410*/  BRA `(.L_x_7) ;  /* 0xfffffffc00fc7947 */ /* 0x000fc0000383ffff */
[----:B------:R-:W-:-:S00]  /*1420*/  NOP ;  /* 0x0000000000007918 */ /* 0x000fc00000000000 */
        /* <DEDUP_REMOVED lines=13> */
.L_x_9:


//--------------------- .text._Z14_copy_dr_to_dePiS_ii --------------------------
	.section	.text._Z14_copy_dr_to_dePiS_ii,"ax",@progbits
	.align	128
        .global         _Z14_copy_dr_to_dePiS_ii
        .type           _Z14_copy_dr_to_dePiS_ii,@function
        .size           _Z14_copy_dr_to_dePiS_ii,(.L_x_10 - _Z14_copy_dr_to_dePiS_ii)
        .other          _Z14_copy_dr_to_dePiS_ii,@"STO_CUDA_ENTRY STV_DEFAULT"
_Z14_copy_dr_to_dePiS_ii:
.text._Z14_copy_dr_to_dePiS_ii:
[----:B------:R-:W-:Y:S01]  /*0000*/  LDC R1, c[0x0][0x37c] ;  /* 0x0000df00ff017b82 */ /* 0x000fe20000000800 */
[----:B------:R-:W0:Y:S07]  /*0010*/  S2R R3, SR_TID.Y ;  /* 0x0000000000037919 */ /* 0x000e2e0000002200 */
[----:B------:R-:W1:Y:S01]  /*0020*/  LDC R5, c[0x0][0x360] ;  /* 0x0000d800ff057b82 */ /* 0x000e620000000800 */
[----:B------:R-:W2:Y:S01]  /*0030*/  LDCU.64 UR6, c[0x0][0x390] ;  /* 0x00007200ff0677ac */ /* 0x000ea20008000a00 */
[----:B------:R-:W1:Y:S06]  /*0040*/  S2R R0, SR_TID.X ;  /* 0x0000000000007919 */ /* 0x000e6c0000002100 */
[----:B------:R-:W0:Y:S08]  /*0050*/  S2UR UR5, SR_CTAID.Y ;  /* 0x00000000000579c3 */ /* 0x000e300000002600 */
[----:B------:R-:W0:Y:S08]  /*0060*/  LDC R2, c[0x0][0x364] ;  /* 0x0000d900ff027b82 */ /* 0x000e300000000800 */
[----:B------:R-:W1:Y:S01]  /*0070*/  S2UR UR4, SR_CTAID.X ;  /* 0x00000000000479c3 */ /* 0x000e620000002500 */
[----:B0-----:R-:W-:-:S05]  /*0080*/  IMAD R3, R2, UR5, R3 ;  /* 0x0000000502037c24 */ /* 0x001fca000f8e0203 */
[----:B--2---:R-:W-:Y:S01]  /*0090*/  ISETP.GE.AND P0, PT, R3, UR7, PT ;  /* 0x0000000703007c0c */ /* 0x004fe2000bf06270 */
[----:B-1----:R-:W-:-:S04]  /*00a0*/  IMAD R0, R5, UR4, R0 ;  /* 0x0000000405007c24 */ /* 0x002fc8000f8e0200 */
[----:B------:R-:W-:Y:S01]  /*00b0*/  IMAD R7, R3, UR6, R0 ;  /* 0x0000000603077c24 */ /* 0x000fe2000f8e0200 */
[----:B------:R-:W-:-:S13]  /*00c0*/  ISETP.GE.OR P0, PT, R0, UR6, P0 ;  /* 0x0000000600007c0c */ /* 0x000fda0008706670 */
[----:B------:R-:W-:Y:S05]  /*00d0*/  @P0 EXIT ;  /* 0x000000000000094d */ /* 0x000fea0003800000 */
[----:B------:R-:W0:Y:S01]  /*00e0*/  LDC.64 R2, c[0x0][0x388] ;  /* 0x0000e200ff027b82 */ /* 0x000e220000000a00 */
[----:B------:R-:W1:Y:S07]  /*00f0*/  LDCU.64 UR4, c[0x0][0x358] ;  /* 0x00006b00ff0477ac */ /* 0x000e6e0008000a00 */
[----:B------:R-:W2:Y:S01]  /*0100*/  LDC.64 R4, c[0x0][0x380] ;  /* 0x0000e000ff047b82 */ /* 0x000ea20000000a00 */
[----:B0-----:R-:W-:-:S06]  /*0110*/  IMAD.WIDE R2, R7, 0x4, R2 ;  /* 0x0000000407027825 */ /* 0x001fcc00078e0202 */
[----:B-1----:R-:W3:Y:S01]  /*0120*/  LDG.E R3, desc[UR4][R2.64] ;  /* 0x0000000402037981 */ /* 0x002ee2000c1e1900 */
[----:B--2---:R-:W-:-:S05]  /*0130*/  IMAD.WIDE R4, R7, 0x4, R4 ;  /* 0x0000000407047825 */ /* 0x004fca00078e0204 */
[----:B---3--:R-:W-:Y:S01]  /*0140*/  STG.E desc[UR4][R4.64], R3 ;  /* 0x0000000304007986 */ /* 0x008fe2000c101904 */
[----:B------:R-:W-:Y:S05]  /*0150*/  EXIT ;  /* 0x000000000000794d */ /* 0x000fea0003800000 */
.L_x_8:
        /* <DEDUP_REMOVED lines=10> */
.L_x_10:


//--------------------- .nv.shared._Z17_2Dstencil_globalPiS_Pfiiii --------------------------
	.section	.nv.shared._Z17_2Dstencil_globalPiS_Pfiiii,"aw",@nobits
	.sectionflags	@""
	.align	16
	.zero		1024


//--------------------- .nv.shared.reserved.0     --------------------------
	.section	.nv.shared.reserved.0,"aw",@nobits
	.weak		__nv_reservedSMEM_offset_0_alias
	.size		__nv_reservedSMEM_offset_0_alias, 0, 64
	.other		__nv_reservedSMEM_offset_0_alias,@"STO_CUDA_RESERVED_SHARED STV_DEFAULT"
__nv_reservedSMEM_offset_0_alias:
	.zero		0
	.zero		64


//--------------------- .nv.shared._Z14_copy_dr_to_dePiS_ii --------------------------
	.section	.nv.shared._Z14_copy_dr_to_dePiS_ii,"aw",@nobits
	.sectionflags	@""
	.align	16
	.zero		1024


//--------------------- .nv.constant0._Z17_2Dstencil_globalPiS_Pfiiii --------------------------
	.section	.nv.constant0._Z17_2Dstencil_globalPiS_Pfiiii,"a",@progbits
	.sectionflags	@""
	.align	4
.nv.constant0._Z17_2Dstencil_globalPiS_Pfiiii:
	.zero		936


//--------------------- .nv.constant0._Z14_copy_dr_to_dePiS_ii --------------------------
	.section	.nv.constant0._Z14_copy_dr_to_dePiS_ii,"a",@progbits
	.sectionflags	@""
	.align	4
.nv.constant0._Z14_copy_dr_to_dePiS_ii:
	.zero		920


//--------------------- SYMBOLS --------------------------

	.type		.nv.reservedSmem.offset0,@object
	.size		.nv.reservedSmem.offset0,0x4
	.type		.nv.reservedSmem.cap,@object
	.size		.nv.reservedSmem.cap,0x4
